//
// Generated by NVIDIA NVVM Compiler
//
// Compiler Build ID: CL-36424714
// Cuda compilation tools, release 13.0, V13.0.88
// Based on NVVM 20.0.0
//

.version 9.0
.target sm_100
.address_size 64

	// .globl	_Z21update_elevation_meanR5water
.func  (.param .b64 func_retval0) __internal_accurate_pow
(
	.param .b64 __internal_accurate_pow_param_0
)
;
.const .align 4 .f32 DT;
.const .align 4 .f32 DX;
.const .align 4 .f32 DY;
.const .align 4 .f32 G;
.const .align 4 .f32 BETA;
.const .align 4 .f32 EPSILON;
.const .align 4 .f32 TAU;
.const .align 4 .f32 TAU_PRIME;
.global .align 1 .b8 _ZN28_INTERNAL_d140d33e_4_k_cu_dx4cuda3std3__45__cpo5beginE[1];
.global .align 1 .b8 _ZN28_INTERNAL_d140d33e_4_k_cu_dx4cuda3std3__45__cpo3endE[1];
.global .align 1 .b8 _ZN28_INTERNAL_d140d33e_4_k_cu_dx4cuda3std3__45__cpo6cbeginE[1];
.global .align 1 .b8 _ZN28_INTERNAL_d140d33e_4_k_cu_dx4cuda3std3__45__cpo4cendE[1];
.global .align 1 .b8 _ZN28_INTERNAL_d140d33e_4_k_cu_dx4cuda3std3__45__cpo6rbeginE[1];
.global .align 1 .b8 _ZN28_INTERNAL_d140d33e_4_k_cu_dx4cuda3std3__45__cpo4rendE[1];
.global .align 1 .b8 _ZN28_INTERNAL_d140d33e_4_k_cu_dx4cuda3std3__45__cpo7crbeginE[1];
.global .align 1 .b8 _ZN28_INTERNAL_d140d33e_4_k_cu_dx4cuda3std3__45__cpo5crendE[1];
.global .align 1 .b8 _ZN28_INTERNAL_d140d33e_4_k_cu_dx4cuda3std3__419piecewise_constructE[1];
.global .align 1 .b8 _ZN28_INTERNAL_d140d33e_4_k_cu_dx4cuda3std6ranges3__45__cpo4swapE[1];
.global .align 1 .b8 _ZN28_INTERNAL_d140d33e_4_k_cu_dx4cuda3std6ranges3__45__cpo9iter_moveE[1];
.global .align 1 .b8 _ZN28_INTERNAL_d140d33e_4_k_cu_dx4cuda3std6ranges3__45__cpo5beginE[1];
.global .align 1 .b8 _ZN28_INTERNAL_d140d33e_4_k_cu_dx4cuda3std6ranges3__45__cpo3endE[1];
.global .align 1 .b8 _ZN28_INTERNAL_d140d33e_4_k_cu_dx4cuda3std6ranges3__45__cpo6cbeginE[1];
.global .align 1 .b8 _ZN28_INTERNAL_d140d33e_4_k_cu_dx4cuda3std6ranges3__45__cpo4cendE[1];
.global .align 1 .b8 _ZN28_INTERNAL_d140d33e_4_k_cu_dx4cuda3std6ranges3__45__cpo7advanceE[1];
.global .align 1 .b8 _ZN28_INTERNAL_d140d33e_4_k_cu_dx4cuda3std6ranges3__45__cpo9iter_swapE[1];
.global .align 1 .b8 _ZN28_INTERNAL_d140d33e_4_k_cu_dx4cuda3std6ranges3__45__cpo4nextE[1];
.global .align 1 .b8 _ZN28_INTERNAL_d140d33e_4_k_cu_dx4cuda3std6ranges3__45__cpo4prevE[1];
.global .align 1 .b8 _ZN28_INTERNAL_d140d33e_4_k_cu_dx4cuda3std6ranges3__45__cpo4dataE[1];
.global .align 1 .b8 _ZN28_INTERNAL_d140d33e_4_k_cu_dx4cuda3std6ranges3__45__cpo5cdataE[1];
.global .align 1 .b8 _ZN28_INTERNAL_d140d33e_4_k_cu_dx4cuda3std6ranges3__45__cpo4sizeE[1];
.global .align 1 .b8 _ZN28_INTERNAL_d140d33e_4_k_cu_dx4cuda3std6ranges3__45__cpo5ssizeE[1];
.global .align 1 .b8 _ZN28_INTERNAL_d140d33e_4_k_cu_dx4cuda3std6ranges3__45__cpo8distanceE[1];

.visible .entry _Z21update_elevation_meanR5water(
	.param .u64 .ptr .align 1 _Z21update_elevation_meanR5water_param_0
)
{
	.reg .pred 	%p<21>;
	.reg .b32 	%r<52>;
	.reg .b32 	%f<37>;
	.reg .b64 	%rd<44>;

	ld.param.u64 	%rd10, [_Z21update_elevation_meanR5water_param_0];
	mov.u32 	%r30, %ctaid.x;
	mov.u32 	%r1, %ntid.x;
	mov.u32 	%r31, %tid.x;
	mad.lo.s32 	%r46, %r30, %r1, %r31;
	setp.gt.s32 	%p1, %r46, 299;
	@%p1 bra 	$L__BB0_40;
	cvta.to.global.u64 	%rd1, %rd10;
	mov.u32 	%r32, %ctaid.y;
	mov.u32 	%r33, %ntid.y;
	mov.u32 	%r34, %tid.y;
	mad.lo.s32 	%r3, %r32, %r33, %r34;
	add.s64 	%rd2, %rd1, 1443204;
	add.s64 	%rd3, %rd1, 1443208;
	mov.u32 	%r35, %nctaid.y;
	mul.lo.s32 	%r4, %r33, %r35;
	mov.u32 	%r36, %nctaid.x;
	mul.lo.s32 	%r5, %r1, %r36;
	add.s32 	%r6, %r3, %r4;
	max.u32 	%r37, %r6, 400;
	setp.lt.u32 	%p2, %r6, 400;
	selp.u32 	%r38, 1, 0, %p2;
	add.s32 	%r39, %r6, %r38;
	sub.s32 	%r40, %r37, %r39;
	div.u32 	%r41, %r40, %r4;
	add.s32 	%r7, %r41, %r38;
	and.b32  	%r8, %r7, 3;
	add.s32 	%r9, %r6, %r4;
	shl.b32 	%r10, %r4, 2;
$L__BB0_2:
	setp.gt.u32 	%p3, %r3, 399;
	@%p3 bra 	$L__BB0_39;
	setp.eq.s32 	%p4, %r8, 3;
	mul.wide.u32 	%rd11, %r46, 1600;
	add.s64 	%rd4, %rd1, %rd11;
	mul.wide.s32 	%rd12, %r46, 1600;
	add.s64 	%rd5, %rd1, %rd12;
	mov.u32 	%r47, %r3;
	@%p4 bra 	$L__BB0_20;
	or.b32  	%r12, %r3, %r46;
	setp.ne.s32 	%p5, %r12, 0;
	@%p5 bra 	$L__BB0_6;
	mov.b32 	%r42, 0;
	st.global.u32 	[%rd2], %r42;
	st.global.u32 	[%rd3], %r42;
$L__BB0_6:
	setp.lt.s32 	%p6, %r46, 150;
	membar.gl;
	@%p6 bra 	$L__BB0_8;
	mul.wide.u32 	%rd13, %r3, 4;
	add.s64 	%rd14, %rd4, %rd13;
	ld.global.f32 	%f1, [%rd14+960000];
	atom.global.sys.add.f32 	%f2, [%rd3], %f1;
	bra.uni 	$L__BB0_9;
$L__BB0_8:
	mul.wide.u32 	%rd15, %r3, 4;
	add.s64 	%rd16, %rd5, %rd15;
	ld.global.f32 	%f3, [%rd16+960000];
	atom.global.sys.add.f32 	%f4, [%rd2], %f3;
$L__BB0_9:
	setp.ne.s32 	%p7, %r12, 0;
	membar.gl;
	@%p7 bra 	$L__BB0_11;
	ld.global.f32 	%f5, [%rd1+1443204];
	ld.global.f32 	%f6, [%rd1+1443208];
	sub.f32 	%f7, %f5, %f6;
	div.rn.f32 	%f8, %f7, 0f466A6000;
	st.global.f32 	[%rd1+1443200], %f8;
$L__BB0_11:
	setp.eq.s32 	%p8, %r8, 0;
	mov.u32 	%r47, %r6;
	@%p8 bra 	$L__BB0_20;
	setp.lt.s32 	%p9, %r46, 150;
	membar.gl;
	@%p9 bra 	$L__BB0_14;
	mul.wide.u32 	%rd17, %r6, 4;
	add.s64 	%rd18, %rd4, %rd17;
	ld.global.f32 	%f9, [%rd18+960000];
	atom.global.sys.add.f32 	%f10, [%rd3], %f9;
	bra.uni 	$L__BB0_15;
$L__BB0_14:
	mul.wide.u32 	%rd19, %r6, 4;
	add.s64 	%rd20, %rd5, %rd19;
	ld.global.f32 	%f11, [%rd20+960000];
	atom.global.sys.add.f32 	%f12, [%rd2], %f11;
$L__BB0_15:
	setp.eq.s32 	%p10, %r8, 1;
	membar.gl;
	mov.u32 	%r47, %r9;
	@%p10 bra 	$L__BB0_20;
	setp.lt.s32 	%p11, %r46, 150;
	membar.gl;
	@%p11 bra 	$L__BB0_18;
	mul.wide.u32 	%rd21, %r9, 4;
	add.s64 	%rd22, %rd4, %rd21;
	ld.global.f32 	%f13, [%rd22+960000];
	atom.global.sys.add.f32 	%f14, [%rd3], %f13;
	bra.uni 	$L__BB0_19;
$L__BB0_18:
	mul.wide.u32 	%rd23, %r9, 4;
	add.s64 	%rd24, %rd5, %rd23;
	ld.global.f32 	%f15, [%rd24+960000];
	atom.global.sys.add.f32 	%f16, [%rd2], %f15;
$L__BB0_19:
	add.s32 	%r47, %r9, %r4;
	membar.gl;
$L__BB0_20:
	setp.lt.u32 	%p12, %r7, 3;
	@%p12 bra 	$L__BB0_39;
	mul.wide.u32 	%rd25, %r47, 4;
	add.s64 	%rd26, %rd1, %rd25;
	add.s64 	%rd43, %rd26, 960000;
	shl.b32 	%r43, %r4, 1;
	add.s32 	%r50, %r43, %r47;
	mad.lo.s32 	%r49, %r4, 3, %r47;
	add.s32 	%r48, %r4, %r47;
$L__BB0_22:
	or.b32  	%r22, %r47, %r46;
	setp.ne.s32 	%p13, %r22, 0;
	@%p13 bra 	$L__BB0_24;
	mov.b32 	%r44, 0;
	st.global.u32 	[%rd2], %r44;
	st.global.u32 	[%rd3], %r44;
$L__BB0_24:
	setp.gt.s32 	%p14, %r46, 149;
	membar.gl;
	@%p14 bra 	$L__BB0_26;
	add.s64 	%rd29, %rd43, %rd12;
	ld.global.f32 	%f19, [%rd29];
	atom.global.sys.add.f32 	%f20, [%rd2], %f19;
	bra.uni 	$L__BB0_27;
$L__BB0_26:
	mul.wide.u32 	%rd27, %r46, 1600;
	add.s64 	%rd28, %rd43, %rd27;
	ld.global.f32 	%f17, [%rd28];
	atom.global.sys.add.f32 	%f18, [%rd3], %f17;
$L__BB0_27:
	membar.gl;
	@%p13 bra 	$L__BB0_29;
	ld.global.f32 	%f21, [%rd1+1443204];
	ld.global.f32 	%f22, [%rd1+1443208];
	sub.f32 	%f23, %f21, %f22;
	div.rn.f32 	%f24, %f23, 0f466A6000;
	st.global.f32 	[%rd1+1443200], %f24;
$L__BB0_29:
	setp.lt.s32 	%p16, %r46, 150;
	membar.gl;
	@%p16 bra 	$L__BB0_31;
	mul.wide.u32 	%rd30, %r48, 4;
	add.s64 	%rd31, %rd4, %rd30;
	ld.global.f32 	%f25, [%rd31+960000];
	atom.global.sys.add.f32 	%f26, [%rd3], %f25;
	bra.uni 	$L__BB0_32;
$L__BB0_31:
	mul.wide.u32 	%rd32, %r48, 4;
	add.s64 	%rd33, %rd5, %rd32;
	ld.global.f32 	%f27, [%rd33+960000];
	atom.global.sys.add.f32 	%f28, [%rd2], %f27;
$L__BB0_32:
	membar.gl;
	add.s32 	%r23, %r47, %r4;
	membar.gl;
	@%p16 bra 	$L__BB0_34;
	mul.wide.u32 	%rd34, %r50, 4;
	add.s64 	%rd35, %rd4, %rd34;
	ld.global.f32 	%f29, [%rd35+960000];
	atom.global.sys.add.f32 	%f30, [%rd3], %f29;
	bra.uni 	$L__BB0_35;
$L__BB0_34:
	mul.wide.u32 	%rd36, %r50, 4;
	add.s64 	%rd37, %rd5, %rd36;
	ld.global.f32 	%f31, [%rd37+960000];
	atom.global.sys.add.f32 	%f32, [%rd2], %f31;
$L__BB0_35:
	membar.gl;
	add.s32 	%r24, %r23, %r4;
	membar.gl;
	@%p16 bra 	$L__BB0_37;
	mul.wide.u32 	%rd38, %r49, 4;
	add.s64 	%rd39, %rd4, %rd38;
	ld.global.f32 	%f33, [%rd39+960000];
	atom.global.sys.add.f32 	%f34, [%rd3], %f33;
	bra.uni 	$L__BB0_38;
$L__BB0_37:
	mul.wide.u32 	%rd40, %r49, 4;
	add.s64 	%rd41, %rd5, %rd40;
	ld.global.f32 	%f35, [%rd41+960000];
	atom.global.sys.add.f32 	%f36, [%rd2], %f35;
$L__BB0_38:
	membar.gl;
	add.s32 	%r45, %r24, %r4;
	add.s32 	%r47, %r45, %r4;
	mul.wide.u32 	%rd42, %r10, 4;
	add.s64 	%rd43, %rd43, %rd42;
	add.s32 	%r50, %r50, %r10;
	add.s32 	%r49, %r49, %r10;
	add.s32 	%r48, %r48, %r10;
	setp.lt.u32 	%p19, %r47, 400;
	@%p19 bra 	$L__BB0_22;
$L__BB0_39:
	add.s32 	%r46, %r46, %r5;
	setp.lt.s32 	%p20, %r46, 300;
	@%p20 bra 	$L__BB0_2;
$L__BB0_40:
	ret;

}
	// .globl	_Z16initialize_waterR5water
.visible .entry _Z16initialize_waterR5water(
	.param .u64 .ptr .align 1 _Z16initialize_waterR5water_param_0
)
{
	.reg .pred 	%p<61>;
	.reg .b32 	%r<79>;
	.reg .b32 	%f<79>;
	.reg .b64 	%rd<21>;
	.reg .b64 	%fd<69>;

	ld.param.u64 	%rd5, [_Z16initialize_waterR5water_param_0];
	cvta.to.global.u64 	%rd1, %rd5;
	mov.u32 	%r19, %ctaid.x;
	mov.u32 	%r20, %ntid.x;
	mov.u32 	%r21, %tid.x;
	mad.lo.s32 	%r76, %r19, %r20, %r21;
	setp.gt.s32 	%p4, %r76, 299;
	@%p4 bra 	$L__BB1_29;
	mov.u32 	%r22, %ctaid.y;
	mov.u32 	%r23, %ntid.y;
	mov.u32 	%r24, %tid.y;
	mad.lo.s32 	%r2, %r22, %r23, %r24;
	ld.const.f32 	%f1, [BETA];
	ld.const.f32 	%f2, [DY];
	ld.const.f32 	%f3, [DT];
	mov.f64 	%fd16, 0d4000000000000000;
	{
	.reg .b32 %temp; 
	mov.b64 	{%temp, %r3}, %fd16;
	}
	and.b32  	%r4, %r3, 2146435072;
	setp.eq.s32 	%p5, %r4, 1062207488;
	setp.lt.s32 	%p7, %r3, 0;
	selp.b32 	%r5, 0, 2146435072, %p7;
	and.b32  	%r25, %r3, 2147483647;
	setp.ne.s32 	%p8, %r25, 1071644672;
	and.pred  	%p1, %p5, %p8;
	or.b32  	%r6, %r5, -2147483648;
	mov.u32 	%r26, %nctaid.y;
	mul.lo.s32 	%r7, %r23, %r26;
	add.s32 	%r8, %r2, %r7;
	max.u32 	%r27, %r8, 400;
	setp.lt.u32 	%p10, %r8, 400;
	selp.u32 	%r28, 1, 0, %p10;
	add.s32 	%r29, %r8, %r28;
	sub.s32 	%r30, %r27, %r29;
	div.u32 	%r9, %r30, %r7;
	cvt.rn.f32.u32 	%f9, %r2;
	mov.f32 	%f10, 0f43480000;
	sub.f32 	%f11, %f10, %f9;
	mul.f32 	%f12, %f11, %f1;
	mul.f32 	%f13, %f12, %f2;
	mul.f32 	%f4, %f13, %f3;
	cvt.f64.f32 	%fd17, %f4;
	{
	.reg .b32 %temp; 
	mov.b64 	{%temp, %r31}, %fd17;
	}
	abs.f64 	%fd1, %fd17;
	setp.lt.s32 	%p11, %r31, 0;
	and.pred  	%p2, %p11, %p5;
	selp.b32 	%r32, %r31, 0, %p5;
	or.b32  	%r33, %r32, 2146435072;
	selp.b32 	%r34, %r33, %r32, %p7;
	mov.b32 	%r35, 0;
	mov.b64 	%fd2, {%r35, %r34};
	add.f64 	%fd18, %fd17, 0d4000000000000000;
	{
	.reg .b32 %temp; 
	mov.b64 	{%temp, %r36}, %fd18;
	}
	and.b32  	%r10, %r36, 2146435072;
	selp.b32 	%r37, %r6, %r5, %p1;
	selp.b32 	%r38, %r37, %r5, %p11;
	mov.b64 	%fd3, {%r35, %r38};
	add.s32 	%r39, %r2, -199;
	cvt.rn.f64.s32 	%fd19, %r39;
	mul.f64 	%fd20, %fd19, 0d4059000000000000;
	div.rn.f64 	%fd21, %fd20, 0d4079000000000000;
	cvt.rn.f32.f64 	%f14, %fd21;
	mul.f32 	%f5, %f14, %f14;
	mul.wide.u32 	%rd9, %r2, 4;
	add.s64 	%rd8, %rd1, %rd9;
$L__BB1_2:
	setp.gt.u32 	%p12, %r2, 399;
	@%p12 bra 	$L__BB1_28;
	setp.lt.u32 	%p13, %r8, 400;
	selp.u32 	%r40, -1, 0, %p13;
	add.s32 	%r41, %r9, %r40;
	and.b32  	%r42, %r41, 1;
	setp.eq.b32 	%p14, %r42, 1;
	setp.gt.s32 	%p15, %r76, 0;
	setp.ne.s32 	%p16, %r76, 299;
	and.pred  	%p3, %p15, %p16;
	add.s32 	%r43, %r76, -100;
	cvt.rn.f64.s32 	%fd22, %r43;
	mul.f64 	%fd23, %fd22, 0d4059000000000000;
	div.rn.f64 	%fd24, %fd23, 0d4072C00000000000;
	cvt.rn.f32.f64 	%f15, %fd24;
	mul.f32 	%f6, %f15, %f15;
	mul.wide.u32 	%rd6, %r76, 1600;
	add.s64 	%rd2, %rd1, %rd6;
	mov.u32 	%r77, %r2;
	@%p14 bra 	$L__BB1_8;
	setp.ne.s32 	%p17, %r2, 0;
	and.pred  	%p18, %p3, %p17;
	@%p18 bra 	$L__BB1_7;
	setp.ne.s32 	%p19, %r76, 0;
	mov.u32 	%r77, %r8;
	@%p19 bra 	$L__BB1_8;
	setp.eq.f32 	%p20, %f4, 0f3F800000;
	setp.neu.f64 	%p21, %fd1, 0d7FF0000000000000;
	setp.nan.f32 	%p22, %f4, %f4;
	setp.ne.s32 	%p23, %r10, 2146435072;
	setp.eq.f32 	%p24, %f4, 0f00000000;
	st.global.f32 	[%rd8+1440000], %f4;
	{ // callseq 0, 0
	.param .b64 param0;
	st.param.f64 	[param0], %fd1;
	.param .b64 retval0;
	call.uni (retval0), 
	__internal_accurate_pow, 
	(
	param0
	);
	ld.param.f64 	%fd25, [retval0];
	} // callseq 0
	neg.f64 	%fd27, %fd25;
	selp.f64 	%fd28, %fd27, %fd25, %p2;
	selp.f64 	%fd29, %fd2, %fd28, %p24;
	or.pred  	%p25, %p23, %p22;
	xor.pred  	%p26, %p23, %p25;
	cvt.f64.f32 	%fd30, %f4;
	mov.f64 	%fd31, 0d4000000000000000;
	add.rn.f64 	%fd32, %fd30, %fd31;
	selp.f64 	%fd33, %fd32, %fd29, %p26;
	selp.f64 	%fd34, %fd33, %fd3, %p21;
	selp.f64 	%fd35, %fd33, %fd34, %p25;
	mul.f64 	%fd36, %fd35, 0d3FD0000000000000;
	cvt.rn.f32.f64 	%f16, %fd36;
	selp.f32 	%f17, 0f3E800000, %f16, %p20;
	st.global.f32 	[%rd8+1441600], %f17;
	mov.u32 	%r77, %r8;
	bra.uni 	$L__BB1_8;
$L__BB1_7:
	add.f32 	%f18, %f6, %f5;
	cvt.f64.f32 	%fd37, %f18;
	mul.f64 	%fd38, %fd37, 0dBF947AE147AE147B;
	cvt.rn.f32.f64 	%f19, %fd38;
	fma.rn.f32 	%f20, %f19, 0f3BBB989D, 0f3F000000;
	cvt.sat.f32.f32 	%f21, %f20;
	mov.f32 	%f22, 0f4B400001;
	mov.f32 	%f23, 0f437C0000;
	fma.rm.f32 	%f24, %f21, %f23, %f22;
	add.f32 	%f25, %f24, 0fCB40007F;
	neg.f32 	%f26, %f25;
	fma.rn.f32 	%f27, %f19, 0f3FB8AA3B, %f26;
	fma.rn.f32 	%f28, %f19, 0f32A57060, %f27;
	mov.b32 	%r44, %f24;
	shl.b32 	%r45, %r44, 23;
	mov.b32 	%f29, %r45;
	ex2.approx.ftz.f32 	%f30, %f28;
	mul.f32 	%f31, %f30, %f29;
	mul.f32 	%f32, %f31, 0f40800000;
	add.s64 	%rd10, %rd2, %rd9;
	st.global.f32 	[%rd10+960000], %f32;
	mov.b32 	%r46, 0;
	st.global.u32 	[%rd10], %r46;
	st.global.u32 	[%rd10+480000], %r46;
	mov.u32 	%r77, %r8;
$L__BB1_8:
	setp.lt.u32 	%p27, %r8, 400;
	selp.s32 	%r47, -1, 0, %p27;
	setp.eq.s32 	%p28, %r9, %r47;
	@%p28 bra 	$L__BB1_28;
$L__BB1_9:
	setp.eq.s32 	%p29, %r77, 0;
	setp.lt.s32 	%p30, %r76, 1;
	setp.eq.s32 	%p31, %r76, 299;
	or.pred  	%p32, %p31, %p29;
	or.pred  	%p33, %p32, %p30;
	@%p33 bra 	$L__BB1_11;
	add.s32 	%r57, %r77, -199;
	cvt.rn.f64.s32 	%fd48, %r57;
	mul.f64 	%fd49, %fd48, 0d4059000000000000;
	div.rn.f64 	%fd50, %fd49, 0d4079000000000000;
	cvt.rn.f32.f64 	%f40, %fd50;
	fma.rn.f32 	%f41, %f40, %f40, %f6;
	cvt.f64.f32 	%fd51, %f41;
	mul.f64 	%fd52, %fd51, 0dBF947AE147AE147B;
	cvt.rn.f32.f64 	%f42, %fd52;
	fma.rn.f32 	%f43, %f42, 0f3BBB989D, 0f3F000000;
	cvt.sat.f32.f32 	%f44, %f43;
	mov.f32 	%f45, 0f4B400001;
	mov.f32 	%f46, 0f437C0000;
	fma.rm.f32 	%f47, %f44, %f46, %f45;
	add.f32 	%f48, %f47, 0fCB40007F;
	neg.f32 	%f49, %f48;
	fma.rn.f32 	%f50, %f42, 0f3FB8AA3B, %f49;
	fma.rn.f32 	%f51, %f42, 0f32A57060, %f50;
	mov.b32 	%r58, %f47;
	shl.b32 	%r59, %r58, 23;
	mov.b32 	%f52, %r59;
	ex2.approx.ftz.f32 	%f53, %f51;
	mul.f32 	%f54, %f53, %f52;
	mul.f32 	%f55, %f54, 0f40800000;
	mul.wide.u32 	%rd14, %r77, 4;
	add.s64 	%rd15, %rd2, %rd14;
	st.global.f32 	[%rd15+960000], %f55;
	mov.b32 	%r60, 0;
	st.global.u32 	[%rd15], %r60;
	st.global.u32 	[%rd15+480000], %r60;
	bra.uni 	$L__BB1_18;
$L__BB1_11:
	setp.ne.s32 	%p34, %r76, 0;
	@%p34 bra 	$L__BB1_18;
	setp.lt.s32 	%p35, %r3, 0;
	setp.eq.s32 	%p36, %r4, 1062207488;
	cvt.rn.f32.u32 	%f33, %r77;
	mov.f32 	%f34, 0f43480000;
	sub.f32 	%f35, %f34, %f33;
	mul.f32 	%f36, %f35, %f1;
	mul.f32 	%f37, %f36, %f2;
	mul.f32 	%f7, %f37, %f3;
	mul.wide.u32 	%rd11, %r77, 4;
	add.s64 	%rd3, %rd1, %rd11;
	st.global.f32 	[%rd3+1440000], %f7;
	cvt.f64.f32 	%fd4, %f7;
	{
	.reg .b32 %temp; 
	mov.b64 	{%temp, %r14}, %fd4;
	}
	abs.f64 	%fd5, %fd4;
	{ // callseq 1, 0
	.param .b64 param0;
	st.param.f64 	[param0], %fd5;
	.param .b64 retval0;
	call.uni (retval0), 
	__internal_accurate_pow, 
	(
	param0
	);
	ld.param.f64 	%fd39, [retval0];
	} // callseq 1
	setp.lt.s32 	%p38, %r14, 0;
	neg.f64 	%fd41, %fd39;
	selp.f64 	%fd42, %fd41, %fd39, %p36;
	selp.f64 	%fd43, %fd42, %fd39, %p38;
	setp.eq.f32 	%p39, %f7, 0f00000000;
	selp.b32 	%r48, %r14, 0, %p36;
	or.b32  	%r49, %r48, 2146435072;
	selp.b32 	%r50, %r49, %r48, %p35;
	mov.b32 	%r51, 0;
	mov.b64 	%fd44, {%r51, %r50};
	selp.f64 	%fd67, %fd44, %fd43, %p39;
	add.f64 	%fd45, %fd4, 0d4000000000000000;
	{
	.reg .b32 %temp; 
	mov.b64 	{%temp, %r52}, %fd45;
	}
	and.b32  	%r53, %r52, 2146435072;
	setp.ne.s32 	%p40, %r53, 2146435072;
	@%p40 bra 	$L__BB1_17;
	setp.num.f32 	%p41, %f7, %f7;
	@%p41 bra 	$L__BB1_15;
	mov.f64 	%fd46, 0d4000000000000000;
	add.rn.f64 	%fd67, %fd4, %fd46;
	bra.uni 	$L__BB1_17;
$L__BB1_15:
	setp.neu.f64 	%p42, %fd5, 0d7FF0000000000000;
	@%p42 bra 	$L__BB1_17;
	selp.b32 	%r55, %r37, %r5, %p38;
	mov.b32 	%r56, 0;
	mov.b64 	%fd67, {%r56, %r55};
$L__BB1_17:
	setp.eq.f32 	%p44, %f7, 0f3F800000;
	mul.f64 	%fd47, %fd67, 0d3FD0000000000000;
	cvt.rn.f32.f64 	%f38, %fd47;
	selp.f32 	%f39, 0f3E800000, %f38, %p44;
	st.global.f32 	[%rd3+1441600], %f39;
$L__BB1_18:
	add.s32 	%r15, %r77, %r7;
	setp.gt.s32 	%p45, %r76, 0;
	setp.ne.s32 	%p46, %r76, 299;
	and.pred  	%p47, %p45, %p46;
	@%p47 bra 	$L__BB1_26;
	setp.ne.s32 	%p48, %r76, 0;
	@%p48 bra 	$L__BB1_27;
	setp.lt.s32 	%p49, %r3, 0;
	setp.eq.s32 	%p50, %r4, 1062207488;
	cvt.rn.f32.u32 	%f56, %r15;
	mov.f32 	%f57, 0f43480000;
	sub.f32 	%f58, %f57, %f56;
	mul.f32 	%f59, %f58, %f1;
	mul.f32 	%f60, %f59, %f2;
	mul.f32 	%f8, %f60, %f3;
	mul.wide.u32 	%rd16, %r15, 4;
	add.s64 	%rd4, %rd1, %rd16;
	st.global.f32 	[%rd4+1440000], %f8;
	cvt.f64.f32 	%fd10, %f8;
	{
	.reg .b32 %temp; 
	mov.b64 	{%temp, %r16}, %fd10;
	}
	abs.f64 	%fd11, %fd10;
	{ // callseq 2, 0
	.param .b64 param0;
	st.param.f64 	[param0], %fd11;
	.param .b64 retval0;
	call.uni (retval0), 
	__internal_accurate_pow, 
	(
	param0
	);
	ld.param.f64 	%fd53, [retval0];
	} // callseq 2
	setp.lt.s32 	%p52, %r16, 0;
	neg.f64 	%fd55, %fd53;
	selp.f64 	%fd56, %fd55, %fd53, %p50;
	selp.f64 	%fd57, %fd56, %fd53, %p52;
	setp.eq.f32 	%p53, %f8, 0f00000000;
	selp.b32 	%r61, %r16, 0, %p50;
	or.b32  	%r62, %r61, 2146435072;
	selp.b32 	%r63, %r62, %r61, %p49;
	mov.b32 	%r64, 0;
	mov.b64 	%fd58, {%r64, %r63};
	selp.f64 	%fd68, %fd58, %fd57, %p53;
	add.f64 	%fd59, %fd10, 0d4000000000000000;
	{
	.reg .b32 %temp; 
	mov.b64 	{%temp, %r65}, %fd59;
	}
	and.b32  	%r66, %r65, 2146435072;
	setp.ne.s32 	%p54, %r66, 2146435072;
	@%p54 bra 	$L__BB1_25;
	setp.nan.f32 	%p55, %f8, %f8;
	@%p55 bra 	$L__BB1_24;
	setp.neu.f64 	%p56, %fd11, 0d7FF0000000000000;
	@%p56 bra 	$L__BB1_25;
	selp.b32 	%r68, %r37, %r5, %p52;
	mov.b32 	%r69, 0;
	mov.b64 	%fd68, {%r69, %r68};
	bra.uni 	$L__BB1_25;
$L__BB1_24:
	mov.f64 	%fd60, 0d4000000000000000;
	add.rn.f64 	%fd68, %fd10, %fd60;
$L__BB1_25:
	setp.eq.f32 	%p58, %f8, 0f3F800000;
	mul.f64 	%fd61, %fd68, 0d3FD0000000000000;
	cvt.rn.f32.f64 	%f61, %fd61;
	selp.f32 	%f62, 0f3E800000, %f61, %p58;
	st.global.f32 	[%rd4+1441600], %f62;
	bra.uni 	$L__BB1_27;
$L__BB1_26:
	add.s32 	%r70, %r15, -199;
	cvt.rn.f64.s32 	%fd62, %r70;
	mul.f64 	%fd63, %fd62, 0d4059000000000000;
	div.rn.f64 	%fd64, %fd63, 0d4079000000000000;
	cvt.rn.f32.f64 	%f63, %fd64;
	fma.rn.f32 	%f64, %f63, %f63, %f6;
	cvt.f64.f32 	%fd65, %f64;
	mul.f64 	%fd66, %fd65, 0dBF947AE147AE147B;
	cvt.rn.f32.f64 	%f65, %fd66;
	fma.rn.f32 	%f66, %f65, 0f3BBB989D, 0f3F000000;
	cvt.sat.f32.f32 	%f67, %f66;
	mov.f32 	%f68, 0f4B400001;
	mov.f32 	%f69, 0f437C0000;
	fma.rm.f32 	%f70, %f67, %f69, %f68;
	add.f32 	%f71, %f70, 0fCB40007F;
	neg.f32 	%f72, %f71;
	fma.rn.f32 	%f73, %f65, 0f3FB8AA3B, %f72;
	fma.rn.f32 	%f74, %f65, 0f32A57060, %f73;
	mov.b32 	%r71, %f70;
	shl.b32 	%r72, %r71, 23;
	mov.b32 	%f75, %r72;
	ex2.approx.ftz.f32 	%f76, %f74;
	mul.f32 	%f77, %f76, %f75;
	mul.f32 	%f78, %f77, 0f40800000;
	mul.wide.u32 	%rd19, %r15, 4;
	add.s64 	%rd20, %rd2, %rd19;
	st.global.f32 	[%rd20+960000], %f78;
	mov.b32 	%r73, 0;
	st.global.u32 	[%rd20], %r73;
	st.global.u32 	[%rd20+480000], %r73;
$L__BB1_27:
	add.s32 	%r77, %r15, %r7;
	setp.lt.u32 	%p59, %r77, 400;
	@%p59 bra 	$L__BB1_9;
$L__BB1_28:
	mov.u32 	%r74, %ntid.x;
	mov.u32 	%r75, %nctaid.x;
	mad.lo.s32 	%r76, %r74, %r75, %r76;
	setp.lt.s32 	%p60, %r76, 300;
	@%p60 bra 	$L__BB1_2;
$L__BB1_29:
	ret;

}
	// .globl	_Z18integrate_velocityR5water
.visible .entry _Z18integrate_velocityR5water(
	.param .u64 .ptr .align 1 _Z18integrate_velocityR5water_param_0
)
{
	.reg .pred 	%p<18>;
	.reg .b32 	%r<31>;
	.reg .b32 	%f<100>;
	.reg .b64 	%rd<14>;

	ld.param.u64 	%rd3, [_Z18integrate_velocityR5water_param_0];
	cvta.to.global.u64 	%rd1, %rd3;
	mov.u32 	%r15, %ctaid.x;
	mov.u32 	%r1, %ntid.x;
	mov.u32 	%r16, %tid.x;
	mad.lo.s32 	%r28, %r15, %r1, %r16;
	setp.gt.s32 	%p1, %r28, 299;
	@%p1 bra 	$L__BB2_13;
	mov.u32 	%r17, %ctaid.y;
	mov.u32 	%r18, %ntid.y;
	mov.u32 	%r19, %tid.y;
	mad.lo.s32 	%r3, %r17, %r18, %r19;
	ld.const.f32 	%f1, [DT];
	ld.const.f32 	%f5, [G];
	ld.const.f32 	%f6, [DX];
	div.rn.f32 	%f2, %f5, %f6;
	ld.const.f32 	%f7, [DY];
	div.rn.f32 	%f3, %f5, %f7;
	ld.const.f32 	%f8, [BETA];
	mov.f32 	%f9, 0f3F800000;
	sub.f32 	%f4, %f9, %f8;
	mov.u32 	%r20, %nctaid.y;
	mul.lo.s32 	%r4, %r18, %r20;
	mov.u32 	%r21, %nctaid.x;
	mul.lo.s32 	%r5, %r1, %r21;
	add.s32 	%r6, %r3, %r4;
	max.u32 	%r22, %r6, 400;
	setp.lt.u32 	%p2, %r6, 400;
	selp.u32 	%r23, 1, 0, %p2;
	add.s32 	%r24, %r6, %r23;
	sub.s32 	%r25, %r22, %r24;
	div.u32 	%r7, %r25, %r4;
	add.s32 	%r26, %r7, %r23;
	and.b32  	%r8, %r26, 1;
	mul.wide.u32 	%rd5, %r3, 4;
	add.s64 	%rd7, %rd1, %rd5;
$L__BB2_2:
	setp.gt.u32 	%p3, %r3, 399;
	@%p3 bra 	$L__BB2_12;
	setp.ne.s32 	%p4, %r8, 0;
	mul.wide.s32 	%rd4, %r28, 1600;
	add.s64 	%rd2, %rd1, %rd4;
	mov.u32 	%r30, %r3;
	@%p4 bra 	$L__BB2_6;
	setp.eq.s32 	%p5, %r28, 299;
	setp.eq.s32 	%p6, %r3, 399;
	or.pred  	%p7, %p5, %p6;
	mov.u32 	%r30, %r6;
	@%p7 bra 	$L__BB2_6;
	add.s64 	%rd6, %rd2, %rd5;
	ld.global.f32 	%f10, [%rd6];
	ld.global.f32 	%f11, [%rd6+961600];
	ld.global.f32 	%f12, [%rd6+960000];
	sub.f32 	%f13, %f11, %f12;
	mul.f32 	%f14, %f2, %f13;
	mul.f32 	%f15, %f1, %f14;
	ld.global.f32 	%f16, [%rd6+480000];
	ld.global.f32 	%f17, [%rd6+960004];
	sub.f32 	%f18, %f17, %f12;
	mul.f32 	%f19, %f3, %f18;
	mul.f32 	%f20, %f1, %f19;
	mul.f32 	%f21, %f10, %f4;
	ld.global.f32 	%f22, [%rd7+1441600];
	mul.f32 	%f23, %f10, %f22;
	sub.f32 	%f24, %f15, %f23;
	ld.global.f32 	%f25, [%rd7+1440000];
	fma.rn.f32 	%f26, %f16, %f25, %f24;
	add.f32 	%f27, %f22, 0f3F800000;
	div.rn.f32 	%f28, %f26, %f27;
	sub.f32 	%f29, %f21, %f28;
	st.global.f32 	[%rd6], %f29;
	mul.f32 	%f30, %f16, %f4;
	ld.global.f32 	%f31, [%rd7+1441600];
	mul.f32 	%f32, %f16, %f31;
	sub.f32 	%f33, %f20, %f32;
	ld.global.f32 	%f34, [%rd7+1440000];
	mul.f32 	%f35, %f10, %f34;
	sub.f32 	%f36, %f33, %f35;
	add.f32 	%f37, %f31, 0f3F800000;
	div.rn.f32 	%f38, %f36, %f37;
	sub.f32 	%f39, %f30, %f38;
	st.global.f32 	[%rd6+480000], %f39;
$L__BB2_6:
	setp.lt.u32 	%p8, %r6, 400;
	selp.s32 	%r27, -1, 0, %p8;
	setp.eq.s32 	%p9, %r7, %r27;
	@%p9 bra 	$L__BB2_12;
$L__BB2_7:
	setp.eq.s32 	%p10, %r28, 299;
	setp.eq.s32 	%p11, %r30, 399;
	or.pred  	%p12, %p10, %p11;
	@%p12 bra 	$L__BB2_9;
	mul.wide.u32 	%rd8, %r30, 4;
	add.s64 	%rd9, %rd2, %rd8;
	ld.global.f32 	%f40, [%rd9];
	ld.global.f32 	%f41, [%rd9+961600];
	ld.global.f32 	%f42, [%rd9+960000];
	sub.f32 	%f43, %f41, %f42;
	mul.f32 	%f44, %f2, %f43;
	mul.f32 	%f45, %f1, %f44;
	ld.global.f32 	%f46, [%rd9+480000];
	ld.global.f32 	%f47, [%rd9+960004];
	sub.f32 	%f48, %f47, %f42;
	mul.f32 	%f49, %f3, %f48;
	mul.f32 	%f50, %f1, %f49;
	mul.f32 	%f51, %f40, %f4;
	add.s64 	%rd10, %rd1, %rd8;
	ld.global.f32 	%f52, [%rd10+1441600];
	mul.f32 	%f53, %f40, %f52;
	sub.f32 	%f54, %f45, %f53;
	ld.global.f32 	%f55, [%rd10+1440000];
	fma.rn.f32 	%f56, %f46, %f55, %f54;
	add.f32 	%f57, %f52, 0f3F800000;
	div.rn.f32 	%f58, %f56, %f57;
	sub.f32 	%f59, %f51, %f58;
	st.global.f32 	[%rd9], %f59;
	mul.f32 	%f60, %f46, %f4;
	ld.global.f32 	%f61, [%rd10+1441600];
	mul.f32 	%f62, %f46, %f61;
	sub.f32 	%f63, %f50, %f62;
	ld.global.f32 	%f64, [%rd10+1440000];
	mul.f32 	%f65, %f40, %f64;
	sub.f32 	%f66, %f63, %f65;
	add.f32 	%f67, %f61, 0f3F800000;
	div.rn.f32 	%f68, %f66, %f67;
	sub.f32 	%f69, %f60, %f68;
	st.global.f32 	[%rd9+480000], %f69;
$L__BB2_9:
	setp.eq.s32 	%p13, %r28, 299;
	add.s32 	%r12, %r30, %r4;
	setp.eq.s32 	%p14, %r12, 399;
	or.pred  	%p15, %p13, %p14;
	@%p15 bra 	$L__BB2_11;
	mul.wide.u32 	%rd11, %r12, 4;
	add.s64 	%rd12, %rd2, %rd11;
	ld.global.f32 	%f70, [%rd12];
	ld.global.f32 	%f71, [%rd12+961600];
	ld.global.f32 	%f72, [%rd12+960000];
	sub.f32 	%f73, %f71, %f72;
	mul.f32 	%f74, %f2, %f73;
	mul.f32 	%f75, %f1, %f74;
	ld.global.f32 	%f76, [%rd12+480000];
	ld.global.f32 	%f77, [%rd12+960004];
	sub.f32 	%f78, %f77, %f72;
	mul.f32 	%f79, %f3, %f78;
	mul.f32 	%f80, %f1, %f79;
	mul.f32 	%f81, %f70, %f4;
	add.s64 	%rd13, %rd1, %rd11;
	ld.global.f32 	%f82, [%rd13+1441600];
	mul.f32 	%f83, %f70, %f82;
	sub.f32 	%f84, %f75, %f83;
	ld.global.f32 	%f85, [%rd13+1440000];
	fma.rn.f32 	%f86, %f76, %f85, %f84;
	add.f32 	%f87, %f82, 0f3F800000;
	div.rn.f32 	%f88, %f86, %f87;
	sub.f32 	%f89, %f81, %f88;
	st.global.f32 	[%rd12], %f89;
	mul.f32 	%f90, %f76, %f4;
	ld.global.f32 	%f91, [%rd13+1441600];
	mul.f32 	%f92, %f76, %f91;
	sub.f32 	%f93, %f80, %f92;
	ld.global.f32 	%f94, [%rd13+1440000];
	mul.f32 	%f95, %f70, %f94;
	sub.f32 	%f96, %f93, %f95;
	add.f32 	%f97, %f91, 0f3F800000;
	div.rn.f32 	%f98, %f96, %f97;
	sub.f32 	%f99, %f90, %f98;
	st.global.f32 	[%rd12+480000], %f99;
$L__BB2_11:
	add.s32 	%r30, %r12, %r4;
	setp.lt.u32 	%p16, %r30, 400;
	@%p16 bra 	$L__BB2_7;
$L__BB2_12:
	add.s32 	%r28, %r28, %r5;
	setp.lt.s32 	%p17, %r28, 300;
	@%p17 bra 	$L__BB2_2;
$L__BB2_13:
	ret;

}
	// .globl	_Z19integrate_elevationR5water
.visible .entry _Z19integrate_elevationR5water(
	.param .u64 .ptr .align 1 _Z19integrate_elevationR5water_param_0
)
{
	.reg .pred 	%p<27>;
	.reg .b32 	%r<40>;
	.reg .b32 	%f<88>;
	.reg .b64 	%rd<30>;
	.reg .b64 	%fd<7>;

	ld.param.u64 	%rd8, [_Z19integrate_elevationR5water_param_0];
	cvta.to.global.u64 	%rd1, %rd8;
	mov.u32 	%r15, %ctaid.x;
	mov.u32 	%r1, %ntid.x;
	mov.u32 	%r16, %tid.x;
	mad.lo.s32 	%r37, %r15, %r1, %r16;
	setp.gt.s32 	%p1, %r37, 299;
	@%p1 bra 	$L__BB3_32;
	mov.u32 	%r17, %ctaid.y;
	mov.u32 	%r18, %ntid.y;
	mov.u32 	%r19, %tid.y;
	mad.lo.s32 	%r3, %r17, %r18, %r19;
	ld.const.f32 	%f1, [DT];
	ld.const.f32 	%f2, [DX];
	ld.const.f32 	%f3, [DY];
	mov.u32 	%r20, %nctaid.y;
	mul.lo.s32 	%r4, %r18, %r20;
	mov.u32 	%r21, %nctaid.x;
	mul.lo.s32 	%r5, %r1, %r21;
	add.s32 	%r6, %r3, %r4;
	max.u32 	%r22, %r6, 400;
	setp.lt.u32 	%p2, %r6, 400;
	selp.u32 	%r23, 1, 0, %p2;
	add.s32 	%r24, %r6, %r23;
	sub.s32 	%r25, %r22, %r24;
	div.u32 	%r7, %r25, %r4;
	add.s32 	%r26, %r7, %r23;
	and.b32  	%r8, %r26, 1;
	mul.wide.u32 	%rd12, %r3, 4;
	add.s64 	%rd13, %rd1, %rd12;
$L__BB3_2:
	setp.gt.u32 	%p3, %r3, 399;
	@%p3 bra 	$L__BB3_31;
	setp.ne.s32 	%p4, %r8, 0;
	mul.wide.s32 	%rd9, %r37, 1600;
	add.s64 	%rd2, %rd1, %rd9;
	mul.wide.u32 	%rd10, %r37, 1600;
	add.s64 	%rd3, %rd1, %rd10;
	add.s32 	%r27, %r37, -1;
	mul.wide.u32 	%rd11, %r27, 1600;
	add.s64 	%rd4, %rd1, %rd11;
	mov.u32 	%r38, %r3;
	@%p4 bra 	$L__BB3_13;
	setp.ne.s32 	%p5, %r37, 0;
	@%p5 bra 	$L__BB3_6;
	mov.b32 	%r28, 0;
	st.global.u32 	[%rd13], %r28;
	st.global.u32 	[%rd13+478400], %r28;
	st.global.u32 	[%rd13+476800], %r28;
$L__BB3_6:
	setp.ne.s32 	%p6, %r3, 0;
	@%p6 bra 	$L__BB3_8;
	mov.b32 	%r29, 0;
	st.global.u32 	[%rd2+480000], %r29;
	st.global.u32 	[%rd2+481596], %r29;
	st.global.u32 	[%rd2+481592], %r29;
$L__BB3_8:
	setp.lt.s32 	%p7, %r37, 1;
	setp.eq.s32 	%p8, %r3, 0;
	membar.gl;
	or.pred  	%p9, %p7, %p8;
	mov.u32 	%r38, %r6;
	@%p9 bra 	$L__BB3_13;
	add.s32 	%r30, %r3, -1;
	add.s64 	%rd5, %rd3, %rd12;
	ld.global.f32 	%f4, [%rd5+960000];
	ld.global.f32 	%f31, [%rd5+961600];
	ld.global.f32 	%f5, [%rd5+960004];
	ld.global.f32 	%f6, [%rd5];
	add.s64 	%rd15, %rd4, %rd12;
	ld.global.f32 	%f32, [%rd15];
	sub.f32 	%f33, %f6, %f32;
	div.rn.f32 	%f34, %f33, %f2;
	add.f32 	%f35, %f4, 0f42C80000;
	ld.global.f32 	%f7, [%rd5+480000];
	mul.wide.u32 	%rd16, %r30, 4;
	add.s64 	%rd17, %rd3, %rd16;
	ld.global.f32 	%f36, [%rd17+480000];
	sub.f32 	%f37, %f7, %f36;
	div.rn.f32 	%f38, %f37, %f3;
	mul.f32 	%f39, %f35, %f38;
	fma.rn.f32 	%f40, %f35, %f34, %f39;
	mul.f32 	%f41, %f1, %f40;
	sub.f32 	%f85, %f4, %f41;
	sub.f32 	%f9, %f31, %f4;
	cvt.f64.f32 	%fd1, %f9;
	setp.leu.f64 	%p10, %fd1, 0d3CD203AF9EE75616;
	@%p10 bra 	$L__BB3_11;
	mul.f32 	%f42, %f1, %f6;
	mul.f32 	%f43, %f9, %f42;
	div.rn.f32 	%f44, %f43, %f2;
	sub.f32 	%f85, %f85, %f44;
$L__BB3_11:
	st.global.f32 	[%rd5+960000], %f85;
	sub.f32 	%f12, %f5, %f4;
	cvt.f64.f32 	%fd2, %f12;
	setp.leu.f64 	%p11, %fd2, 0d3CD203AF9EE75616;
	mov.u32 	%r38, %r6;
	@%p11 bra 	$L__BB3_13;
	mul.f32 	%f45, %f1, %f7;
	mul.f32 	%f46, %f12, %f45;
	div.rn.f32 	%f47, %f46, %f3;
	sub.f32 	%f48, %f85, %f47;
	st.global.f32 	[%rd5+960000], %f48;
	mov.u32 	%r38, %r6;
$L__BB3_13:
	setp.lt.u32 	%p12, %r6, 400;
	selp.s32 	%r31, -1, 0, %p12;
	setp.eq.s32 	%p13, %r7, %r31;
	@%p13 bra 	$L__BB3_31;
$L__BB3_14:
	setp.ne.s32 	%p14, %r37, 0;
	@%p14 bra 	$L__BB3_16;
	mul.wide.u32 	%rd18, %r38, 4;
	add.s64 	%rd19, %rd1, %rd18;
	mov.b32 	%r32, 0;
	st.global.u32 	[%rd19], %r32;
	st.global.u32 	[%rd19+478400], %r32;
	st.global.u32 	[%rd19+476800], %r32;
$L__BB3_16:
	setp.ne.s32 	%p15, %r38, 0;
	@%p15 bra 	$L__BB3_18;
	mov.b32 	%r33, 0;
	st.global.u32 	[%rd2+480000], %r33;
	st.global.u32 	[%rd2+481596], %r33;
	st.global.u32 	[%rd2+481592], %r33;
$L__BB3_18:
	setp.lt.s32 	%p16, %r37, 1;
	membar.gl;
	setp.eq.s32 	%p17, %r38, 0;
	or.pred  	%p18, %p16, %p17;
	@%p18 bra 	$L__BB3_23;
	mul.wide.u32 	%rd20, %r38, 4;
	add.s64 	%rd6, %rd3, %rd20;
	ld.global.f32 	%f13, [%rd6+960000];
	ld.global.f32 	%f49, [%rd6+961600];
	ld.global.f32 	%f14, [%rd6+960004];
	ld.global.f32 	%f15, [%rd6];
	add.s64 	%rd21, %rd4, %rd20;
	ld.global.f32 	%f50, [%rd21];
	sub.f32 	%f51, %f15, %f50;
	div.rn.f32 	%f52, %f51, %f2;
	add.f32 	%f53, %f13, 0f42C80000;
	ld.global.f32 	%f16, [%rd6+480000];
	add.s32 	%r34, %r38, -1;
	mul.wide.u32 	%rd22, %r34, 4;
	add.s64 	%rd23, %rd3, %rd22;
	ld.global.f32 	%f54, [%rd23+480000];
	sub.f32 	%f55, %f16, %f54;
	div.rn.f32 	%f56, %f55, %f3;
	mul.f32 	%f57, %f53, %f56;
	fma.rn.f32 	%f58, %f53, %f52, %f57;
	mul.f32 	%f59, %f1, %f58;
	sub.f32 	%f86, %f13, %f59;
	sub.f32 	%f18, %f49, %f13;
	cvt.f64.f32 	%fd3, %f18;
	setp.leu.f64 	%p19, %fd3, 0d3CD203AF9EE75616;
	@%p19 bra 	$L__BB3_21;
	mul.f32 	%f60, %f1, %f15;
	mul.f32 	%f61, %f18, %f60;
	div.rn.f32 	%f62, %f61, %f2;
	sub.f32 	%f86, %f86, %f62;
$L__BB3_21:
	st.global.f32 	[%rd6+960000], %f86;
	sub.f32 	%f21, %f14, %f13;
	cvt.f64.f32 	%fd4, %f21;
	setp.leu.f64 	%p20, %fd4, 0d3CD203AF9EE75616;
	@%p20 bra 	$L__BB3_23;
	mul.f32 	%f63, %f1, %f16;
	mul.f32 	%f64, %f21, %f63;
	div.rn.f32 	%f65, %f64, %f3;
	sub.f32 	%f66, %f86, %f65;
	st.global.f32 	[%rd6+960000], %f66;
$L__BB3_23:
	setp.ne.s32 	%p21, %r37, 0;
	add.s32 	%r12, %r38, %r4;
	@%p21 bra 	$L__BB3_25;
	mul.wide.u32 	%rd24, %r12, 4;
	add.s64 	%rd25, %rd1, %rd24;
	mov.b32 	%r35, 0;
	st.global.u32 	[%rd25], %r35;
	st.global.u32 	[%rd25+478400], %r35;
	st.global.u32 	[%rd25+476800], %r35;
$L__BB3_25:
	setp.lt.s32 	%p22, %r37, 1;
	membar.gl;
	@%p22 bra 	$L__BB3_30;
	mul.wide.u32 	%rd26, %r12, 4;
	add.s64 	%rd7, %rd3, %rd26;
	ld.global.f32 	%f22, [%rd7+960000];
	ld.global.f32 	%f67, [%rd7+961600];
	ld.global.f32 	%f23, [%rd7+960004];
	ld.global.f32 	%f24, [%rd7];
	add.s64 	%rd27, %rd4, %rd26;
	ld.global.f32 	%f68, [%rd27];
	sub.f32 	%f69, %f24, %f68;
	div.rn.f32 	%f70, %f69, %f2;
	add.f32 	%f71, %f22, 0f42C80000;
	ld.global.f32 	%f25, [%rd7+480000];
	add.s32 	%r36, %r12, -1;
	mul.wide.u32 	%rd28, %r36, 4;
	add.s64 	%rd29, %rd3, %rd28;
	ld.global.f32 	%f72, [%rd29+480000];
	sub.f32 	%f73, %f25, %f72;
	div.rn.f32 	%f74, %f73, %f3;
	mul.f32 	%f75, %f71, %f74;
	fma.rn.f32 	%f76, %f71, %f70, %f75;
	mul.f32 	%f77, %f1, %f76;
	sub.f32 	%f87, %f22, %f77;
	sub.f32 	%f27, %f67, %f22;
	cvt.f64.f32 	%fd5, %f27;
	setp.leu.f64 	%p23, %fd5, 0d3CD203AF9EE75616;
	@%p23 bra 	$L__BB3_28;
	mul.f32 	%f78, %f1, %f24;
	mul.f32 	%f79, %f27, %f78;
	div.rn.f32 	%f80, %f79, %f2;
	sub.f32 	%f87, %f87, %f80;
$L__BB3_28:
	st.global.f32 	[%rd7+960000], %f87;
	sub.f32 	%f30, %f23, %f22;
	cvt.f64.f32 	%fd6, %f30;
	setp.leu.f64 	%p24, %fd6, 0d3CD203AF9EE75616;
	@%p24 bra 	$L__BB3_30;
	mul.f32 	%f81, %f1, %f25;
	mul.f32 	%f82, %f30, %f81;
	div.rn.f32 	%f83, %f82, %f3;
	sub.f32 	%f84, %f87, %f83;
	st.global.f32 	[%rd7+960000], %f84;
$L__BB3_30:
	add.s32 	%r38, %r12, %r4;
	setp.lt.u32 	%p25, %r38, 400;
	@%p25 bra 	$L__BB3_14;
$L__BB3_31:
	add.s32 	%r37, %r37, %r5;
	setp.lt.s32 	%p26, %r37, 300;
	@%p26 bra 	$L__BB3_2;
$L__BB3_32:
	ret;

}
	// .globl	_Z14shapiro_filterR5waterRN4cuda3std3__45arrayINS4_IfLm400EEELm300EEE
.visible .entry _Z14shapiro_filterR5waterRN4cuda3std3__45arrayINS4_IfLm400EEELm300EEE(
	.param .u64 .ptr .align 1 _Z14shapiro_filterR5waterRN4cuda3std3__45arrayINS4_IfLm400EEELm300EEE_param_0,
	.param .u64 .ptr .align 1 _Z14shapiro_filterR5waterRN4cuda3std3__45arrayINS4_IfLm400EEELm300EEE_param_1
)
{
	.reg .pred 	%p<38>;
	.reg .b32 	%r<43>;
	.reg .b32 	%f<74>;
	.reg .b64 	%rd<53>;
	.reg .b64 	%fd<24>;

	ld.param.u64 	%rd5, [_Z14shapiro_filterR5waterRN4cuda3std3__45arrayINS4_IfLm400EEELm300EEE_param_0];
	mov.u32 	%r22, %ctaid.x;
	mov.u32 	%r1, %ntid.x;
	mov.u32 	%r23, %tid.x;
	mad.lo.s32 	%r40, %r22, %r1, %r23;
	setp.gt.s32 	%p3, %r40, 299;
	@%p3 bra 	$L__BB4_24;
	cvta.to.global.u64 	%rd1, %rd5;
	mov.u32 	%r24, %ctaid.y;
	mov.u32 	%r25, %ntid.y;
	mov.u32 	%r26, %tid.y;
	mad.lo.s32 	%r3, %r24, %r25, %r26;
	ld.const.f32 	%f2, [EPSILON];
	mov.f32 	%f3, 0f3F800000;
	sub.f32 	%f1, %f3, %f2;
	cvt.f64.f32 	%fd2, %f2;
	mul.f64 	%fd1, %fd2, 0d3FD0000000000000;
	mov.u32 	%r27, %nctaid.y;
	mul.lo.s32 	%r4, %r25, %r27;
	mov.u32 	%r28, %nctaid.x;
	mul.lo.s32 	%r5, %r1, %r28;
	add.s32 	%r6, %r3, %r4;
	max.u32 	%r29, %r6, 400;
	setp.lt.u32 	%p4, %r6, 400;
	selp.u32 	%r30, 1, 0, %p4;
	add.s32 	%r31, %r6, %r30;
	sub.s32 	%r32, %r29, %r31;
	div.u32 	%r33, %r32, %r4;
	add.s32 	%r7, %r33, %r30;
	and.b32  	%r8, %r7, 3;
	add.s32 	%r9, %r3, -1;
	setp.ne.s32 	%p5, %r3, 0;
	setp.ne.s32 	%p6, %r3, 399;
	and.pred  	%p1, %p5, %p6;
	add.s32 	%r10, %r9, %r4;
	add.s32 	%r11, %r6, %r4;
$L__BB4_2:
	setp.gt.u32 	%p7, %r3, 399;
	@%p7 bra 	$L__BB4_23;
	ld.param.u64 	%rd52, [_Z14shapiro_filterR5waterRN4cuda3std3__45arrayINS4_IfLm400EEELm300EEE_param_1];
	setp.eq.s32 	%p8, %r8, 3;
	setp.gt.s32 	%p9, %r40, 0;
	setp.ne.s32 	%p10, %r40, 299;
	and.pred  	%p2, %p9, %p10;
	cvta.to.global.u64 	%rd7, %rd52;
	mul.wide.u32 	%rd8, %r40, 1600;
	add.s64 	%rd2, %rd7, %rd8;
	add.s32 	%r34, %r40, -1;
	mul.wide.u32 	%rd9, %r34, 1600;
	add.s64 	%rd3, %rd7, %rd9;
	add.s64 	%rd4, %rd1, %rd8;
	mov.u32 	%r41, %r3;
	@%p8 bra 	$L__BB4_12;
	and.pred  	%p11, %p1, %p2;
	not.pred 	%p12, %p11;
	@%p12 bra 	$L__BB4_6;
	mul.wide.u32 	%rd10, %r3, 4;
	add.s64 	%rd11, %rd2, %rd10;
	ld.global.f32 	%f4, [%rd11];
	mul.f32 	%f5, %f4, %f1;
	cvt.f64.f32 	%fd3, %f5;
	mul.wide.u32 	%rd12, %r9, 4;
	add.s64 	%rd13, %rd2, %rd12;
	ld.global.f32 	%f6, [%rd13];
	ld.global.f32 	%f7, [%rd11+4];
	add.f32 	%f8, %f6, %f7;
	add.s64 	%rd14, %rd3, %rd10;
	ld.global.f32 	%f9, [%rd14];
	add.f32 	%f10, %f8, %f9;
	ld.global.f32 	%f11, [%rd11+1600];
	add.f32 	%f12, %f10, %f11;
	cvt.f64.f32 	%fd4, %f12;
	fma.rn.f64 	%fd5, %fd1, %fd4, %fd3;
	cvt.rn.f32.f64 	%f13, %fd5;
	add.s64 	%rd15, %rd4, %rd10;
	st.global.f32 	[%rd15+960000], %f13;
$L__BB4_6:
	setp.eq.s32 	%p13, %r8, 0;
	mov.u32 	%r41, %r6;
	@%p13 bra 	$L__BB4_12;
	setp.eq.s32 	%p14, %r6, 399;
	not.pred 	%p15, %p2;
	or.pred  	%p16, %p14, %p15;
	@%p16 bra 	$L__BB4_9;
	mul.wide.u32 	%rd16, %r6, 4;
	add.s64 	%rd17, %rd2, %rd16;
	ld.global.f32 	%f14, [%rd17];
	mul.f32 	%f15, %f14, %f1;
	cvt.f64.f32 	%fd6, %f15;
	mul.wide.u32 	%rd18, %r10, 4;
	add.s64 	%rd19, %rd2, %rd18;
	ld.global.f32 	%f16, [%rd19];
	ld.global.f32 	%f17, [%rd17+4];
	add.f32 	%f18, %f16, %f17;
	add.s64 	%rd20, %rd3, %rd16;
	ld.global.f32 	%f19, [%rd20];
	add.f32 	%f20, %f18, %f19;
	ld.global.f32 	%f21, [%rd17+1600];
	add.f32 	%f22, %f20, %f21;
	cvt.f64.f32 	%fd7, %f22;
	fma.rn.f64 	%fd8, %fd1, %fd7, %fd6;
	cvt.rn.f32.f64 	%f23, %fd8;
	add.s64 	%rd21, %rd4, %rd16;
	st.global.f32 	[%rd21+960000], %f23;
$L__BB4_9:
	setp.eq.s32 	%p17, %r8, 1;
	mov.u32 	%r41, %r11;
	@%p17 bra 	$L__BB4_12;
	add.s32 	%r41, %r11, %r4;
	setp.eq.s32 	%p18, %r11, 399;
	or.pred  	%p20, %p18, %p15;
	@%p20 bra 	$L__BB4_12;
	add.s32 	%r35, %r10, %r4;
	mul.wide.u32 	%rd22, %r11, 4;
	add.s64 	%rd23, %rd2, %rd22;
	ld.global.f32 	%f24, [%rd23];
	mul.f32 	%f25, %f24, %f1;
	cvt.f64.f32 	%fd9, %f25;
	mul.wide.u32 	%rd24, %r35, 4;
	add.s64 	%rd25, %rd2, %rd24;
	ld.global.f32 	%f26, [%rd25];
	ld.global.f32 	%f27, [%rd23+4];
	add.f32 	%f28, %f26, %f27;
	add.s64 	%rd26, %rd3, %rd22;
	ld.global.f32 	%f29, [%rd26];
	add.f32 	%f30, %f28, %f29;
	ld.global.f32 	%f31, [%rd23+1600];
	add.f32 	%f32, %f30, %f31;
	cvt.f64.f32 	%fd10, %f32;
	fma.rn.f64 	%fd11, %fd1, %fd10, %fd9;
	cvt.rn.f32.f64 	%f33, %fd11;
	add.s64 	%rd27, %rd4, %rd22;
	st.global.f32 	[%rd27+960000], %f33;
$L__BB4_12:
	setp.lt.u32 	%p21, %r7, 3;
	@%p21 bra 	$L__BB4_23;
	not.pred 	%p28, %p2;
$L__BB4_14:
	setp.ne.s32 	%p22, %r41, 0;
	setp.ne.s32 	%p23, %r41, 399;
	and.pred  	%p24, %p22, %p23;
	and.pred  	%p25, %p24, %p2;
	not.pred 	%p26, %p25;
	@%p26 bra 	$L__BB4_16;
	mul.wide.u32 	%rd28, %r41, 4;
	add.s64 	%rd29, %rd2, %rd28;
	ld.global.f32 	%f34, [%rd29];
	mul.f32 	%f35, %f34, %f1;
	cvt.f64.f32 	%fd12, %f35;
	add.s32 	%r36, %r41, -1;
	mul.wide.u32 	%rd30, %r36, 4;
	add.s64 	%rd31, %rd2, %rd30;
	ld.global.f32 	%f36, [%rd31];
	ld.global.f32 	%f37, [%rd29+4];
	add.f32 	%f38, %f36, %f37;
	add.s64 	%rd32, %rd3, %rd28;
	ld.global.f32 	%f39, [%rd32];
	add.f32 	%f40, %f38, %f39;
	ld.global.f32 	%f41, [%rd29+1600];
	add.f32 	%f42, %f40, %f41;
	cvt.f64.f32 	%fd13, %f42;
	fma.rn.f64 	%fd14, %fd1, %fd13, %fd12;
	cvt.rn.f32.f64 	%f43, %fd14;
	add.s64 	%rd33, %rd4, %rd28;
	st.global.f32 	[%rd33+960000], %f43;
$L__BB4_16:
	add.s32 	%r17, %r41, %r4;
	setp.eq.s32 	%p27, %r17, 399;
	or.pred  	%p29, %p27, %p28;
	@%p29 bra 	$L__BB4_18;
	mul.wide.u32 	%rd34, %r17, 4;
	add.s64 	%rd35, %rd2, %rd34;
	ld.global.f32 	%f44, [%rd35];
	mul.f32 	%f45, %f44, %f1;
	cvt.f64.f32 	%fd15, %f45;
	add.s32 	%r37, %r17, -1;
	mul.wide.u32 	%rd36, %r37, 4;
	add.s64 	%rd37, %rd2, %rd36;
	ld.global.f32 	%f46, [%rd37];
	ld.global.f32 	%f47, [%rd35+4];
	add.f32 	%f48, %f46, %f47;
	add.s64 	%rd38, %rd3, %rd34;
	ld.global.f32 	%f49, [%rd38];
	add.f32 	%f50, %f48, %f49;
	ld.global.f32 	%f51, [%rd35+1600];
	add.f32 	%f52, %f50, %f51;
	cvt.f64.f32 	%fd16, %f52;
	fma.rn.f64 	%fd17, %fd1, %fd16, %fd15;
	cvt.rn.f32.f64 	%f53, %fd17;
	add.s64 	%rd39, %rd4, %rd34;
	st.global.f32 	[%rd39+960000], %f53;
$L__BB4_18:
	add.s32 	%r18, %r17, %r4;
	setp.eq.s32 	%p30, %r18, 399;
	or.pred  	%p32, %p30, %p28;
	@%p32 bra 	$L__BB4_20;
	mul.wide.u32 	%rd40, %r18, 4;
	add.s64 	%rd41, %rd2, %rd40;
	ld.global.f32 	%f54, [%rd41];
	mul.f32 	%f55, %f54, %f1;
	cvt.f64.f32 	%fd18, %f55;
	add.s32 	%r38, %r18, -1;
	mul.wide.u32 	%rd42, %r38, 4;
	add.s64 	%rd43, %rd2, %rd42;
	ld.global.f32 	%f56, [%rd43];
	ld.global.f32 	%f57, [%rd41+4];
	add.f32 	%f58, %f56, %f57;
	add.s64 	%rd44, %rd3, %rd40;
	ld.global.f32 	%f59, [%rd44];
	add.f32 	%f60, %f58, %f59;
	ld.global.f32 	%f61, [%rd41+1600];
	add.f32 	%f62, %f60, %f61;
	cvt.f64.f32 	%fd19, %f62;
	fma.rn.f64 	%fd20, %fd1, %fd19, %fd18;
	cvt.rn.f32.f64 	%f63, %fd20;
	add.s64 	%rd45, %rd4, %rd40;
	st.global.f32 	[%rd45+960000], %f63;
$L__BB4_20:
	add.s32 	%r19, %r18, %r4;
	setp.eq.s32 	%p33, %r19, 399;
	or.pred  	%p35, %p33, %p28;
	@%p35 bra 	$L__BB4_22;
	mul.wide.u32 	%rd46, %r19, 4;
	add.s64 	%rd47, %rd2, %rd46;
	ld.global.f32 	%f64, [%rd47];
	mul.f32 	%f65, %f64, %f1;
	cvt.f64.f32 	%fd21, %f65;
	add.s32 	%r39, %r19, -1;
	mul.wide.u32 	%rd48, %r39, 4;
	add.s64 	%rd49, %rd2, %rd48;
	ld.global.f32 	%f66, [%rd49];
	ld.global.f32 	%f67, [%rd47+4];
	add.f32 	%f68, %f66, %f67;
	add.s64 	%rd50, %rd3, %rd46;
	ld.global.f32 	%f69, [%rd50];
	add.f32 	%f70, %f68, %f69;
	ld.global.f32 	%f71, [%rd47+1600];
	add.f32 	%f72, %f70, %f71;
	cvt.f64.f32 	%fd22, %f72;
	fma.rn.f64 	%fd23, %fd1, %fd22, %fd21;
	cvt.rn.f32.f64 	%f73, %fd23;
	add.s64 	%rd51, %rd4, %rd46;
	st.global.f32 	[%rd51+960000], %f73;
$L__BB4_22:
	add.s32 	%r41, %r19, %r4;
	setp.lt.u32 	%p36, %r41, 400;
	@%p36 bra 	$L__BB4_14;
$L__BB4_23:
	add.s32 	%r40, %r40, %r5;
	setp.lt.s32 	%p37, %r40, 300;
	@%p37 bra 	$L__BB4_2;
$L__BB4_24:
	ret;

}
.func  (.param .b64 func_retval0) __internal_accurate_pow(
	.param .b64 __internal_accurate_pow_param_0
)
{
	.reg .pred 	%p<8>;
	.reg .b32 	%r<49>;
	.reg .b32 	%f<3>;
	.reg .b64 	%fd<109>;

	ld.param.f64 	%fd10, [__internal_accurate_pow_param_0];
	{
	.reg .b32 %temp; 
	mov.b64 	{%temp, %r46}, %fd10;
	}
	{
	.reg .b32 %temp; 
	mov.b64 	{%r45, %temp}, %fd10;
	}
	shr.u32 	%r47, %r46, 20;
	setp.gt.u32 	%p1, %r46, 1048575;
	@%p1 bra 	$L__BB5_2;
	mul.f64 	%fd11, %fd10, 0d4350000000000000;
	{
	.reg .b32 %temp; 
	mov.b64 	{%temp, %r46}, %fd11;
	}
	{
	.reg .b32 %temp; 
	mov.b64 	{%r45, %temp}, %fd11;
	}
	shr.u32 	%r16, %r46, 20;
	add.s32 	%r47, %r16, -54;
$L__BB5_2:
	add.s32 	%r48, %r47, -1023;
	and.b32  	%r17, %r46, -2146435073;
	or.b32  	%r18, %r17, 1072693248;
	mov.b64 	%fd107, {%r45, %r18};
	setp.lt.u32 	%p2, %r18, 1073127583;
	@%p2 bra 	$L__BB5_4;
	{
	.reg .b32 %temp; 
	mov.b64 	{%r19, %temp}, %fd107;
	}
	{
	.reg .b32 %temp; 
	mov.b64 	{%temp, %r20}, %fd107;
	}
	add.s32 	%r21, %r20, -1048576;
	mov.b64 	%fd107, {%r19, %r21};
	add.s32 	%r48, %r47, -1022;
$L__BB5_4:
	add.f64 	%fd12, %fd107, 0dBFF0000000000000;
	add.f64 	%fd13, %fd107, 0d3FF0000000000000;
	rcp.approx.ftz.f64 	%fd14, %fd13;
	neg.f64 	%fd15, %fd13;
	fma.rn.f64 	%fd16, %fd15, %fd14, 0d3FF0000000000000;
	fma.rn.f64 	%fd17, %fd16, %fd16, %fd16;
	fma.rn.f64 	%fd18, %fd17, %fd14, %fd14;
	mul.f64 	%fd19, %fd12, %fd18;
	fma.rn.f64 	%fd20, %fd12, %fd18, %fd19;
	mul.f64 	%fd21, %fd20, %fd20;
	fma.rn.f64 	%fd22, %fd21, 0d3EB0F5FF7D2CAFE2, 0d3ED0F5D241AD3B5A;
	fma.rn.f64 	%fd23, %fd22, %fd21, 0d3EF3B20A75488A3F;
	fma.rn.f64 	%fd24, %fd23, %fd21, 0d3F1745CDE4FAECD5;
	fma.rn.f64 	%fd25, %fd24, %fd21, 0d3F3C71C7258A578B;
	fma.rn.f64 	%fd26, %fd25, %fd21, 0d3F6249249242B910;
	fma.rn.f64 	%fd27, %fd26, %fd21, 0d3F89999999999DFB;
	sub.f64 	%fd28, %fd12, %fd20;
	add.f64 	%fd29, %fd28, %fd28;
	neg.f64 	%fd30, %fd20;
	fma.rn.f64 	%fd31, %fd30, %fd12, %fd29;
	mul.f64 	%fd32, %fd18, %fd31;
	fma.rn.f64 	%fd33, %fd21, %fd27, 0d3FB5555555555555;
	mov.f64 	%fd34, 0d3FB5555555555555;
	sub.f64 	%fd35, %fd34, %fd33;
	fma.rn.f64 	%fd36, %fd21, %fd27, %fd35;
	add.f64 	%fd37, %fd36, 0dBC46A4CB00B9E7B0;
	add.f64 	%fd38, %fd33, %fd37;
	sub.f64 	%fd39, %fd33, %fd38;
	add.f64 	%fd40, %fd37, %fd39;
	mul.rn.f64 	%fd41, %fd20, %fd20;
	neg.f64 	%fd42, %fd41;
	fma.rn.f64 	%fd43, %fd20, %fd20, %fd42;
	{
	.reg .b32 %temp; 
	mov.b64 	{%r22, %temp}, %fd32;
	}
	{
	.reg .b32 %temp; 
	mov.b64 	{%temp, %r23}, %fd32;
	}
	add.s32 	%r24, %r23, 1048576;
	mov.b64 	%fd44, {%r22, %r24};
	fma.rn.f64 	%fd45, %fd20, %fd44, %fd43;
	mul.rn.f64 	%fd46, %fd41, %fd20;
	neg.f64 	%fd47, %fd46;
	fma.rn.f64 	%fd48, %fd41, %fd20, %fd47;
	fma.rn.f64 	%fd49, %fd41, %fd32, %fd48;
	fma.rn.f64 	%fd50, %fd45, %fd20, %fd49;
	mul.rn.f64 	%fd51, %fd38, %fd46;
	neg.f64 	%fd52, %fd51;
	fma.rn.f64 	%fd53, %fd38, %fd46, %fd52;
	fma.rn.f64 	%fd54, %fd38, %fd50, %fd53;
	fma.rn.f64 	%fd55, %fd40, %fd46, %fd54;
	add.f64 	%fd56, %fd51, %fd55;
	sub.f64 	%fd57, %fd51, %fd56;
	add.f64 	%fd58, %fd55, %fd57;
	add.f64 	%fd59, %fd20, %fd56;
	sub.f64 	%fd60, %fd20, %fd59;
	add.f64 	%fd61, %fd56, %fd60;
	add.f64 	%fd62, %fd58, %fd61;
	add.f64 	%fd63, %fd32, %fd62;
	add.f64 	%fd64, %fd59, %fd63;
	sub.f64 	%fd65, %fd59, %fd64;
	add.f64 	%fd66, %fd63, %fd65;
	xor.b32  	%r25, %r48, -2147483648;
	mov.b32 	%r26, 1127219200;
	mov.b64 	%fd67, {%r25, %r26};
	mov.b32 	%r27, -2147483648;
	mov.b64 	%fd68, {%r27, %r26};
	sub.f64 	%fd69, %fd67, %fd68;
	fma.rn.f64 	%fd70, %fd69, 0d3FE62E42FEFA39EF, %fd64;
	fma.rn.f64 	%fd71, %fd69, 0dBFE62E42FEFA39EF, %fd70;
	sub.f64 	%fd72, %fd71, %fd64;
	sub.f64 	%fd73, %fd66, %fd72;
	fma.rn.f64 	%fd74, %fd69, 0d3C7ABC9E3B39803F, %fd73;
	add.f64 	%fd75, %fd70, %fd74;
	sub.f64 	%fd76, %fd70, %fd75;
	add.f64 	%fd77, %fd74, %fd76;
	mov.f64 	%fd78, 0d4000000000000000;
	{
	.reg .b32 %temp; 
	mov.b64 	{%temp, %r28}, %fd78;
	}
	{
	.reg .b32 %temp; 
	mov.b64 	{%r29, %temp}, %fd78;
	}
	shl.b32 	%r30, %r28, 1;
	setp.gt.u32 	%p3, %r30, -33554433;
	and.b32  	%r31, %r28, -15728641;
	selp.b32 	%r32, %r31, %r28, %p3;
	mov.b64 	%fd79, {%r29, %r32};
	mul.rn.f64 	%fd80, %fd75, %fd79;
	neg.f64 	%fd81, %fd80;
	fma.rn.f64 	%fd82, %fd75, %fd79, %fd81;
	fma.rn.f64 	%fd83, %fd77, %fd79, %fd82;
	add.f64 	%fd4, %fd80, %fd83;
	sub.f64 	%fd84, %fd80, %fd4;
	add.f64 	%fd5, %fd83, %fd84;
	fma.rn.f64 	%fd85, %fd4, 0d3FF71547652B82FE, 0d4338000000000000;
	{
	.reg .b32 %temp; 
	mov.b64 	{%r13, %temp}, %fd85;
	}
	mov.f64 	%fd86, 0dC338000000000000;
	add.rn.f64 	%fd87, %fd85, %fd86;
	fma.rn.f64 	%fd88, %fd87, 0dBFE62E42FEFA39EF, %fd4;
	fma.rn.f64 	%fd89, %fd87, 0dBC7ABC9E3B39803F, %fd88;
	fma.rn.f64 	%fd90, %fd89, 0d3E5ADE1569CE2BDF, 0d3E928AF3FCA213EA;
	fma.rn.f64 	%fd91, %fd90, %fd89, 0d3EC71DEE62401315;
	fma.rn.f64 	%fd92, %fd91, %fd89, 0d3EFA01997C89EB71;
	fma.rn.f64 	%fd93, %fd92, %fd89, 0d3F2A01A014761F65;
	fma.rn.f64 	%fd94, %fd93, %fd89, 0d3F56C16C1852B7AF;
	fma.rn.f64 	%fd95, %fd94, %fd89, 0d3F81111111122322;
	fma.rn.f64 	%fd96, %fd95, %fd89, 0d3FA55555555502A1;
	fma.rn.f64 	%fd97, %fd96, %fd89, 0d3FC5555555555511;
	fma.rn.f64 	%fd98, %fd97, %fd89, 0d3FE000000000000B;
	fma.rn.f64 	%fd99, %fd98, %fd89, 0d3FF0000000000000;
	fma.rn.f64 	%fd100, %fd99, %fd89, 0d3FF0000000000000;
	{
	.reg .b32 %temp; 
	mov.b64 	{%r14, %temp}, %fd100;
	}
	{
	.reg .b32 %temp; 
	mov.b64 	{%temp, %r15}, %fd100;
	}
	shl.b32 	%r33, %r13, 20;
	add.s32 	%r34, %r33, %r15;
	mov.b64 	%fd108, {%r14, %r34};
	{
	.reg .b32 %temp; 
	mov.b64 	{%temp, %r35}, %fd4;
	}
	mov.b32 	%f2, %r35;
	abs.f32 	%f1, %f2;
	setp.lt.f32 	%p4, %f1, 0f4086232B;
	@%p4 bra 	$L__BB5_7;
	setp.lt.f64 	%p5, %fd4, 0d0000000000000000;
	add.f64 	%fd101, %fd4, 0d7FF0000000000000;
	selp.f64 	%fd108, 0d0000000000000000, %fd101, %p5;
	setp.geu.f32 	%p6, %f1, 0f40874800;
	@%p6 bra 	$L__BB5_7;
	shr.u32 	%r36, %r13, 31;
	add.s32 	%r37, %r13, %r36;
	shr.s32 	%r38, %r37, 1;
	shl.b32 	%r39, %r38, 20;
	add.s32 	%r40, %r15, %r39;
	mov.b64 	%fd102, {%r14, %r40};
	sub.s32 	%r41, %r13, %r38;
	shl.b32 	%r42, %r41, 20;
	add.s32 	%r43, %r42, 1072693248;
	mov.b32 	%r44, 0;
	mov.b64 	%fd103, {%r44, %r43};
	mul.f64 	%fd108, %fd103, %fd102;
$L__BB5_7:
	abs.f64 	%fd104, %fd108;
	setp.eq.f64 	%p7, %fd104, 0d7FF0000000000000;
	fma.rn.f64 	%fd105, %fd108, %fd5, %fd108;
	selp.f64 	%fd106, %fd108, %fd105, %p7;
	st.param.f64 	[func_retval0], %fd106;
	ret;

}


// ===== COMPILED SASS (sm_100) =====

	.target	sm_100

	.elftype	@"ET_EXEC"


//--------------------- .note.nv.tkinfo           --------------------------
	.section	.note.nv.tkinfo,"",@"SHT_NOTE"
	.sectionflags	@"SHF_NOTE_NV_TKINFO"
	.tkinfo
        /*0018*/ 	.word	0x00000002
        /*0030*/ 	.string	""
        /*0030*/ 	.string	"ptxas"
        /*0030*/ 	.string	"Cuda compilation tools, release 13.0, V13.0.88"
        /*0030*/ 	.string	"Build cuda_13.0.r13.0/compiler.36424714_0"
        /*0030*/ 	.string	"-arch sm_100 -m 64 "



//--------------------- .note.nv.cuinfo           --------------------------
	.section	.note.nv.cuinfo,"",@"SHT_NOTE"
	.sectionflags	@"SHF_NOTE_NV_CUINFO"
        /*0018*/ 	.short	0x0002
        /*001a*/ 	.short	0x0064
        /*001c*/ 	.short	0x0082
	.zero		2


//--------------------- .nv.info                  --------------------------
	.section	.nv.info,"",@"SHT_CUDA_INFO"
	.align	4


	//----- nvinfo : EIATTR_REGCOUNT
	.align		4
        /*0000*/ 	.byte	0x04, 0x2f
        /*0002*/ 	.short	(.L_33 - .L_32)
	.align		4
.L_32:
        /*0004*/ 	.word	index@(_Z21update_elevation_meanR5water)
        /*0008*/ 	.word	0x00000024


	//----- nvinfo : EIATTR_FRAME_SIZE
	.align		4
.L_33:
        /*000c*/ 	.byte	0x04, 0x11
        /*000e*/ 	.short	(.L_35 - .L_34)
	.align		4
.L_34:
        /*0010*/ 	.word	index@($__internal_3_$__cuda_sm3x_div_rn_noftz_f32_slowpath)
        /*0014*/ 	.word	0x00000000


	//----- nvinfo : EIATTR_FRAME_SIZE
	.align		4
.L_35:
        /*0018*/ 	.byte	0x04, 0x11
        /*001a*/ 	.short	(.L_37 - .L_36)
	.align		4
.L_36:
        /*001c*/ 	.word	index@(_Z21update_elevation_meanR5water)
        /*0020*/ 	.word	0x00000000


	//----- nvinfo : EIATTR_REGCOUNT
	.align		4
.L_37:
        /*0024*/ 	.byte	0x04, 0x2f
        /*0026*/ 	.short	(.L_39 - .L_38)
	.align		4
.L_38:
        /*0028*/ 	.word	index@(_Z16initialize_waterR5water)
        /*002c*/ 	.word	0x00000030


	//----- nvinfo : EIATTR_FRAME_SIZE
	.align		4
.L_39:
        /*0030*/ 	.byte	0x04, 0x11
        /*0032*/ 	.short	(.L_41 - .L_40)
	.align		4
.L_40:
        /*0034*/ 	.word	index@($_Z16initialize_waterR5water$__internal_accurate_pow)
        /*0038*/ 	.word	0x00000000


	//----- nvinfo : EIATTR_FRAME_SIZE
	.align		4
.L_41:
        /*003c*/ 	.byte	0x04, 0x11
        /*003e*/ 	.short	(.L_43 - .L_42)
	.align		4
.L_42:
        /*0040*/ 	.word	index@($__internal_2_$__cuda_sm20_div_rn_f64_full)
        /*0044*/ 	.word	0x00000000


	//----- nvinfo : EIATTR_FRAME_SIZE
	.align		4
.L_43:
        /*0048*/ 	.byte	0x04, 0x11
        /*004a*/ 	.short	(.L_45 - .L_44)
	.align		4
.L_44:
        /*004c*/ 	.word	index@(_Z16initialize_waterR5water)
        /*0050*/ 	.word	0x00000000


	//----- nvinfo : EIATTR_REGCOUNT
	.align		4
.L_45:
        /*0054*/ 	.byte	0x04, 0x2f
        /*0056*/ 	.short	(.L_47 - .L_46)
	.align		4
.L_46:
        /*0058*/ 	.word	index@(_Z18integrate_velocityR5water)
        /*005c*/ 	.word	0x00000026


	//----- nvinfo : EIATTR_FRAME_SIZE
	.align		4
.L_47:
        /*0060*/ 	.byte	0x04, 0x11
        /*0062*/ 	.short	(.L_49 - .L_48)
	.align		4
.L_48:
        /*0064*/ 	.word	index@($__internal_1_$__cuda_sm3x_div_rn_noftz_f32_slowpath)
        /*0068*/ 	.word	0x00000000


	//----- nvinfo : EIATTR_FRAME_SIZE
	.align		4
.L_49:
        /*006c*/ 	.byte	0x04, 0x11
        /*006e*/ 	.short	(.L_51 - .L_50)
	.align		4
.L_50:
        /*0070*/ 	.word	index@(_Z18integrate_velocityR5water)
        /*0074*/ 	.word	0x00000000


	//----- nvinfo : EIATTR_REGCOUNT
	.align		4
.L_51:
        /*0078*/ 	.byte	0x04, 0x2f
        /*007a*/ 	.short	(.L_53 - .L_52)
	.align		4
.L_52:
        /*007c*/ 	.word	index@(_Z19integrate_elevationR5water)
        /*0080*/ 	.word	0x00000027


	//----- nvinfo : EIATTR_FRAME_SIZE
	.align		4
.L_53:
        /*0084*/ 	.byte	0x04, 0x11
        /*0086*/ 	.short	(.L_55 - .L_54)
	.align		4
.L_54:
        /*0088*/ 	.word	index@($__internal_0_$__cuda_sm3x_div_rn_noftz_f32_slowpath)
        /*008c*/ 	.word	0x00000000


	//----- nvinfo : EIATTR_FRAME_SIZE
	.align		4
.L_55:
        /*0090*/ 	.byte	0x04, 0x11
        /*0092*/ 	.short	(.L_57 - .L_56)
	.align		4
.L_56:
        /*0094*/ 	.word	index@(_Z19integrate_elevationR5water)
        /*0098*/ 	.word	0x00000000


	//----- nvinfo : EIATTR_REGCOUNT
	.align		4
.L_57:
        /*009c*/ 	.byte	0x04, 0x2f
        /*009e*/ 	.short	(.L_59 - .L_58)
	.align		4
.L_58:
        /*00a0*/ 	.word	index@(_Z14shapiro_filterR5waterRN4cuda3std3__45arrayINS4_IfLm400EEELm300EEE)
        /*00a4*/ 	.word	0x00000020


	//----- nvinfo : EIATTR_FRAME_SIZE
	.align		4
.L_59:
        /*00a8*/ 	.byte	0x04, 0x11
        /*00aa*/ 	.short	(.L_61 - .L_60)
	.align		4
.L_60:
        /*00ac*/ 	.word	index@(_Z14shapiro_filterR5waterRN4cuda3std3__45arrayINS4_IfLm400EEELm300EEE)
        /*00b0*/ 	.word	0x00000000


	//----- nvinfo : EIATTR_MIN_STACK_SIZE
	.align		4
.L_61:
        /*00b4*/ 	.byte	0x04, 0x12
        /*00b6*/ 	.short	(.L_63 - .L_62)
	.align		4
.L_62:
        /*00b8*/ 	.word	index@(_Z14shapiro_filterR5waterRN4cuda3std3__45arrayINS4_IfLm400EEELm300EEE)
        /*00bc*/ 	.word	0x00000000


	//----- nvinfo : EIATTR_MIN_STACK_SIZE
	.align		4
.L_63:
        /*00c0*/ 	.byte	0x04, 0x12
        /*00c2*/ 	.short	(.L_65 - .L_64)
	.align		4
.L_64:
        /*00c4*/ 	.word	index@(_Z19integrate_elevationR5water)
        /*00c8*/ 	.word	0x00000000


	//----- nvinfo : EIATTR_MIN_STACK_SIZE
	.align		4
.L_65:
        /*00cc*/ 	.byte	0x04, 0x12
        /*00ce*/ 	.short	(.L_67 - .L_66)
	.align		4
.L_66:
        /*00d0*/ 	.word	index@(_Z18integrate_velocityR5water)
        /*00d4*/ 	.word	0x00000000


	//----- nvinfo : EIATTR_MIN_STACK_SIZE
	.align		4
.L_67:
        /*00d8*/ 	.byte	0x04, 0x12
        /*00da*/ 	.short	(.L_69 - .L_68)
	.align		4
.L_68:
        /*00dc*/ 	.word	index@(_Z16initialize_waterR5water)
        /*00e0*/ 	.word	0x00000000


	//----- nvinfo : EIATTR_MIN_STACK_SIZE
	.align		4
.L_69:
        /*00e4*/ 	.byte	0x04, 0x12
        /*00e6*/ 	.short	(.L_71 - .L_70)
	.align		4
.L_70:
        /*00e8*/ 	.word	index@(_Z21update_elevation_meanR5water)
        /*00ec*/ 	.word	0x00000000
.L_71:


//--------------------- .nv.compat                --------------------------
	.section	.nv.compat,"",@"SHT_CUDA_COMPAT_INFO"
	.align	4
        /*0000*/ 	.byte	0x02, 0x09, 0x00, 0x00, 0x02, 0x02, 0x01, 0x00, 0x02, 0x05, 0x05, 0x00, 0x03, 0x07, 0x01, 0x01
        /*0010*/ 	.byte	0x02, 0x03, 0x00, 0x00, 0x02, 0x06, 0x01, 0x00, 0x04, 0x0b, 0x08, 0x00, 0x01, 0x00, 0x00, 0x00
        /*0020*/ 	.byte	0x00, 0x00, 0x00, 0x00


//--------------------- .nv.info._Z14shapiro_filterR5waterRN4cuda3std3__45arrayINS4_IfLm400EEELm300EEE --------------------------
	.section	.nv.info._Z14shapiro_filterR5waterRN4cuda3std3__45arrayINS4_IfLm400EEELm300EEE,"",@"SHT_CUDA_INFO"
	.sectionflags	@""
	.align	4


	//----- nvinfo : EIATTR_CUDA_API_VERSION
	.align		4
        /*0000*/ 	.byte	0x04, 0x37
        /*0002*/ 	.short	(.L_73 - .L_72)
.L_72:
        /*0004*/ 	.word	0x00000082


	//----- nvinfo : EIATTR_KPARAM_INFO
	.align		4
.L_73:
        /*0008*/ 	.byte	0x04, 0x17
        /*000a*/ 	.short	(.L_75 - .L_74)
.L_74:
        /*000c*/ 	.word	0x00000000
        /*0010*/ 	.short	0x0001
        /*0012*/ 	.short	0x0008
        /*0014*/ 	.byte	0x00, 0xf5, 0x21, 0x00


	//----- nvinfo : EIATTR_KPARAM_INFO
	.align		4
.L_75:
        /*0018*/ 	.byte	0x04, 0x17
        /*001a*/ 	.short	(.L_77 - .L_76)
.L_76:
        /*001c*/ 	.word	0x00000000
        /*0020*/ 	.short	0x0000
        /*0022*/ 	.short	0x0000
        /*0024*/ 	.byte	0x00, 0xf5, 0x21, 0x00


	//----- nvinfo : EIATTR_SPARSE_MMA_MASK
	.align		4
.L_77:
        /*0028*/ 	.byte	0x03, 0x50
        /*002a*/ 	.short	0x0000


	//----- nvinfo : EIATTR_MAXREG_COUNT
	.align		4
        /*002c*/ 	.byte	0x03, 0x1b
        /*002e*/ 	.short	0x00ff


	//----- nvinfo : EIATTR_MERCURY_ISA_VERSION
	.align		4
        /*0030*/ 	.byte	0x03, 0x5f
        /*0032*/ 	.short	0x0101


	//----- nvinfo : EIATTR_VRC_CTA_INIT_COUNT
	.align		4
        /*0034*/ 	.byte	0x02, 0x4a
	.zero		1
	.zero		1


	//----- nvinfo : EIATTR_EXIT_INSTR_OFFSETS
	.align		4
        /*0038*/ 	.byte	0x04, 0x1c
        /*003a*/ 	.short	(.L_79 - .L_78)


	//   ....[0]....
.L_78:
        /*003c*/ 	.word	0x00000060


	//   ....[1]....
        /*0040*/ 	.word	0x00000e80


	//----- nvinfo : EIATTR_CRS_STACK_SIZE
	.align		4
.L_79:
        /*0044*/ 	.byte	0x04, 0x1e
        /*0046*/ 	.short	(.L_81 - .L_80)
.L_80:
        /*0048*/ 	.word	0x00000000


	//----- nvinfo : EIATTR_CBANK_PARAM_SIZE
	.align		4
.L_81:
        /*004c*/ 	.byte	0x03, 0x19
        /*004e*/ 	.short	0x0010


	//----- nvinfo : EIATTR_PARAM_CBANK
	.align		4
        /*0050*/ 	.byte	0x04, 0x0a
        /*0052*/ 	.short	(.L_83 - .L_82)
	.align		4
.L_82:
        /*0054*/ 	.word	index@(.nv.constant0._Z14shapiro_filterR5waterRN4cuda3std3__45arrayINS4_IfLm400EEELm300EEE)
        /*0058*/ 	.short	0x0380
        /*005a*/ 	.short	0x0010


	//----- nvinfo : EIATTR_SW_WAR
	.align		4
.L_83:
        /*005c*/ 	.byte	0x04, 0x36
        /*005e*/ 	.short	(.L_85 - .L_84)
.L_84:
        /*0060*/ 	.word	0x00000008
.L_85:


//--------------------- .nv.info._Z19integrate_elevationR5water --------------------------
	.section	.nv.info._Z19integrate_elevationR5water,"",@"SHT_CUDA_INFO"
	.sectionflags	@""
	.align	4


	//----- nvinfo : EIATTR_CUDA_API_VERSION
	.align		4
        /*0000*/ 	.byte	0x04, 0x37
        /*0002*/ 	.short	(.L_87 - .L_86)
.L_86:
        /*0004*/ 	.word	0x00000082


	//----- nvinfo : EIATTR_KPARAM_INFO
	.align		4
.L_87:
        /*0008*/ 	.byte	0x04, 0x17
        /*000a*/ 	.short	(.L_89 - .L_88)
.L_88:
        /*000c*/ 	.word	0x00000000
        /*0010*/ 	.short	0x0000
        /*0012*/ 	.short	0x0000
        /*0014*/ 	.byte	0x00, 0xf5, 0x21, 0x00


	//----- nvinfo : EIATTR_SPARSE_MMA_MASK
	.align		4
.L_89:
        /*0018*/ 	.byte	0x03, 0x50
        /*001a*/ 	.short	0x0000


	//----- nvinfo : EIATTR_MAXREG_COUNT
	.align		4
        /*001c*/ 	.byte	0x03, 0x1b
        /*001e*/ 	.short	0x00ff


	//----- nvinfo : EIATTR_MERCURY_ISA_VERSION
	.align		4
        /*0020*/ 	.byte	0x03, 0x5f
        /*0022*/ 	.short	0x0101


	//----- nvinfo : EIATTR_VRC_CTA_INIT_COUNT
	.align		4
        /*0024*/ 	.byte	0x02, 0x4a
	.zero		1
	.zero		1


	//----- nvinfo : EIATTR_EXIT_INSTR_OFFSETS
	.align		4
        /*0028*/ 	.byte	0x04, 0x1c
        /*002a*/ 	.short	(.L_91 - .L_90)


	//   ....[0]....
.L_90:
        /*002c*/ 	.word	0x00000060


	//   ....[1]....
        /*0030*/ 	.word	0x00001b10


	//----- nvinfo : EIATTR_CRS_STACK_SIZE
	.align		4
.L_91:
        /*0034*/ 	.byte	0x04, 0x1e
        /*0036*/ 	.short	(.L_93 - .L_92)
.L_92:
        /*0038*/ 	.word	0x00000000


	//----- nvinfo : EIATTR_CBANK_PARAM_SIZE
	.align		4
.L_93:
        /*003c*/ 	.byte	0x03, 0x19
        /*003e*/ 	.short	0x0008


	//----- nvinfo : EIATTR_PARAM_CBANK
	.align		4
        /*0040*/ 	.byte	0x04, 0x0a
        /*0042*/ 	.short	(.L_95 - .L_94)
	.align		4
.L_94:
        /*0044*/ 	.word	index@(.nv.constant0._Z19integrate_elevationR5water)
        /*0048*/ 	.short	0x0380
        /*004a*/ 	.short	0x0008


	//----- nvinfo : EIATTR_SW_WAR
	.align		4
.L_95:
        /*004c*/ 	.byte	0x04, 0x36
        /*004e*/ 	.short	(.L_97 - .L_96)
.L_96:
        /*0050*/ 	.word	0x00000008
.L_97:


//--------------------- .nv.info._Z18integrate_velocityR5water --------------------------
	.section	.nv.info._Z18integrate_velocityR5water,"",@"SHT_CUDA_INFO"
	.sectionflags	@""
	.align	4


	//----- nvinfo : EIATTR_CUDA_API_VERSION
	.align		4
        /*0000*/ 	.byte	0x04, 0x37
        /*0002*/ 	.short	(.L_99 - .L_98)
.L_98:
        /*0004*/ 	.word	0x00000082


	//----- nvinfo : EIATTR_KPARAM_INFO
	.align		4
.L_99:
        /*0008*/ 	.byte	0x04, 0x17
        /*000a*/ 	.short	(.L_101 - .L_100)
.L_100:
        /*000c*/ 	.word	0x00000000
        /*0010*/ 	.short	0x0000
        /*0012*/ 	.short	0x0000
        /*0014*/ 	.byte	0x00, 0xf5, 0x21, 0x00


	//----- nvinfo : EIATTR_SPARSE_MMA_MASK
	.align		4
.L_101:
        /*0018*/ 	.byte	0x03, 0x50
        /*001a*/ 	.short	0x0000


	//----- nvinfo : EIATTR_MAXREG_COUNT
	.align		4
        /*001c*/ 	.byte	0x03, 0x1b
        /*001e*/ 	.short	0x00ff


	//----- nvinfo : EIATTR_MERCURY_ISA_VERSION
	.align		4
        /*0020*/ 	.byte	0x03, 0x5f
        /*0022*/ 	.short	0x0101


	//----- nvinfo : EIATTR_VRC_CTA_INIT_COUNT
	.align		4
        /*0024*/ 	.byte	0x02, 0x4a
	.zero		1
	.zero		1


	//----- nvinfo : EIATTR_EXIT_INSTR_OFFSETS
	.align		4
        /*0028*/ 	.byte	0x04, 0x1c
        /*002a*/ 	.short	(.L_103 - .L_102)


	//   ....[0]....
.L_102:
        /*002c*/ 	.word	0x00000060


	//   ....[1]....
        /*0030*/ 	.word	0x000011a0


	//----- nvinfo : EIATTR_CRS_STACK_SIZE
	.align		4
.L_103:
        /*0034*/ 	.byte	0x04, 0x1e
        /*0036*/ 	.short	(.L_105 - .L_104)
.L_104:
        /*0038*/ 	.word	0x00000000


	//----- nvinfo : EIATTR_CBANK_PARAM_SIZE
	.align		4
.L_105:
        /*003c*/ 	.byte	0x03, 0x19
        /*003e*/ 	.short	0x0008


	//----- nvinfo : EIATTR_PARAM_CBANK
	.align		4
        /*0040*/ 	.byte	0x04, 0x0a
        /*0042*/ 	.short	(.L_107 - .L_106)
	.align		4
.L_106:
        /*0044*/ 	.word	index@(.nv.constant0._Z18integrate_velocityR5water)
        /*0048*/ 	.short	0x0380
        /*004a*/ 	.short	0x0008


	//----- nvinfo : EIATTR_SW_WAR
	.align		4
.L_107:
        /*004c*/ 	.byte	0x04, 0x36
        /*004e*/ 	.short	(.L_109 - .L_108)
.L_108:
        /*0050*/ 	.word	0x00000008
.L_109:


//--------------------- .nv.info._Z16initialize_waterR5water --------------------------
	.section	.nv.info._Z16initialize_waterR5water,"",@"SHT_CUDA_INFO"
	.sectionflags	@""
	.align	4


	//----- nvinfo : EIATTR_CUDA_API_VERSION
	.align		4
        /*0000*/ 	.byte	0x04, 0x37
        /*0002*/ 	.short	(.L_111 - .L_110)
.L_110:
        /*0004*/ 	.word	0x00000082


	//----- nvinfo : EIATTR_KPARAM_INFO
	.align		4
.L_111:
        /*0008*/ 	.byte	0x04, 0x17
        /*000a*/ 	.short	(.L_113 - .L_112)
.L_112:
        /*000c*/ 	.word	0x00000000
        /*0010*/ 	.short	0x0000
        /*0012*/ 	.short	0x0000
        /*0014*/ 	.byte	0x00, 0xf5, 0x21, 0x00


	//----- nvinfo : EIATTR_SPARSE_MMA_MASK
	.align		4
.L_113:
        /*0018*/ 	.byte	0x03, 0x50
        /*001a*/ 	.short	0x0000


	//----- nvinfo : EIATTR_MAXREG_COUNT
	.align		4
        /*001c*/ 	.byte	0x03, 0x1b
        /*001e*/ 	.short	0x00ff


	//----- nvinfo : EIATTR_MERCURY_ISA_VERSION
	.align		4
        /*0020*/ 	.byte	0x03, 0x5f
        /*0022*/ 	.short	0x0101


	//----- nvinfo : EIATTR_VRC_CTA_INIT_COUNT
	.align		4
        /*0024*/ 	.byte	0x02, 0x4a
	.zero		1
	.zero		1


	//----- nvinfo : EIATTR_EXIT_INSTR_OFFSETS
	.align		4
        /*0028*/ 	.byte	0x04, 0x1c
        /*002a*/ 	.short	(.L_115 - .L_114)


	//   ....[0]....
.L_114:
        /*002c*/ 	.word	0x00000060


	//   ....[1]....
        /*0030*/ 	.word	0x00001780


	//----- nvinfo : EIATTR_CRS_STACK_SIZE
	.align		4
.L_115:
        /*0034*/ 	.byte	0x04, 0x1e
        /*0036*/ 	.short	(.L_117 - .L_116)
.L_116:
        /*0038*/ 	.word	0x00000000


	//----- nvinfo : EIATTR_CBANK_PARAM_SIZE
	.align		4
.L_117:
        /*003c*/ 	.byte	0x03, 0x19
        /*003e*/ 	.short	0x0008


	//----- nvinfo : EIATTR_PARAM_CBANK
	.align		4
        /*0040*/ 	.byte	0x04, 0x0a
        /*0042*/ 	.short	(.L_119 - .L_118)
	.align		4
.L_118:
        /*0044*/ 	.word	index@(.nv.constant0._Z16initialize_waterR5water)
        /*0048*/ 	.short	0x0380
        /*004a*/ 	.short	0x0008


	//----- nvinfo : EIATTR_SW_WAR
	.align		4
.L_119:
        /*004c*/ 	.byte	0x04, 0x36
        /*004e*/ 	.short	(.L_121 - .L_120)
.L_120:
        /*0050*/ 	.word	0x00000008
.L_121:


//--------------------- .nv.info._Z21update_elevation_meanR5water --------------------------
	.section	.nv.info._Z21update_elevation_meanR5water,"",@"SHT_CUDA_INFO"
	.sectionflags	@""
	.align	4


	//----- nvinfo : EIATTR_CUDA_API_VERSION
	.align		4
        /*0000*/ 	.byte	0x04, 0x37
        /*0002*/ 	.short	(.L_123 - .L_122)
.L_122:
        /*0004*/ 	.word	0x00000082


	//----- nvinfo : EIATTR_KPARAM_INFO
	.align		4
.L_123:
        /*0008*/ 	.byte	0x04, 0x17
        /*000a*/ 	.short	(.L_125 - .L_124)
.L_124:
        /*000c*/ 	.word	0x00000000
        /*0010*/ 	.short	0x0000
        /*0012*/ 	.short	0x0000
        /*0014*/ 	.byte	0x00, 0xf5, 0x21, 0x00


	//----- nvinfo : EIATTR_SPARSE_MMA_MASK
	.align		4
.L_125:
        /*0018*/ 	.byte	0x03, 0x50
        /*001a*/ 	.short	0x0000


	//----- nvinfo : EIATTR_MAXREG_COUNT
	.align		4
        /*001c*/ 	.byte	0x03, 0x1b
        /*001e*/ 	.short	0x00ff


	//----- nvinfo : EIATTR_MERCURY_ISA_VERSION
	.align		4
        /*0020*/ 	.byte	0x03, 0x5f
        /*0022*/ 	.short	0x0101


	//----- nvinfo : EIATTR_VRC_CTA_INIT_COUNT
	.align		4
        /*0024*/ 	.byte	0x02, 0x4a
	.zero		1
	.zero		1


	//----- nvinfo : EIATTR_EXIT_INSTR_OFFSETS
	.align		4
        /*0028*/ 	.byte	0x04, 0x1c
        /*002a*/ 	.short	(.L_127 - .L_126)


	//   ....[0]....
.L_126:
        /*002c*/ 	.word	0x00000060


	//   ....[1]....
        /*0030*/ 	.word	0x000010d0


	//----- nvinfo : EIATTR_CRS_STACK_SIZE
	.align		4
.L_127:
        /*0034*/ 	.byte	0x04, 0x1e
        /*0036*/ 	.short	(.L_129 - .L_128)
.L_128:
        /*0038*/ 	.word	0x00000000


	//----- nvinfo : EIATTR_CBANK_PARAM_SIZE
	.align		4
.L_129:
        /*003c*/ 	.byte	0x03, 0x19
        /*003e*/ 	.short	0x0008


	//----- nvinfo : EIATTR_PARAM_CBANK
	.align		4
        /*0040*/ 	.byte	0x04, 0x0a
        /*0042*/ 	.short	(.L_131 - .L_130)
	.align		4
.L_130:
        /*0044*/ 	.word	index@(.nv.constant0._Z21update_elevation_meanR5water)
        /*0048*/ 	.short	0x0380
        /*004a*/ 	.short	0x0008


	//----- nvinfo : EIATTR_SW_WAR
	.align		4
.L_131:
        /*004c*/ 	.byte	0x04, 0x36
        /*004e*/ 	.short	(.L_133 - .L_132)
.L_132:
        /*0050*/ 	.word	0x00000008
.L_133:


//--------------------- .nv.callgraph             --------------------------
	.section	.nv.callgraph,"",@"SHT_CUDA_CALLGRAPH"
	.align	4
	.sectionentsize	8
	.align		4
        /*0000*/ 	.word	0x00000000
	.align		4
        /*0004*/ 	.word	0xffffffff
	.align		4
        /*0008*/ 	.word	0x00000000
	.align		4
        /*000c*/ 	.word	0xfffffffe
	.align		4
        /*0010*/ 	.word	0x00000000
	.align		4
        /*0014*/ 	.word	0xfffffffd
	.align		4
        /*0018*/ 	.word	0x00000000
	.align		4
        /*001c*/ 	.word	0xfffffffc


//--------------------- .nv.constant3             --------------------------
	.section	.nv.constant3,"a",@progbits
	.align	4
.nv.constant3:
	.type		DT,@object
	.size		DT,(DX - DT)
DT:
	.zero		4
	.type		DX,@object
	.size		DX,(DY - DX)
DX:
	.zero		4
	.type		DY,@object
	.size		DY,(G - DY)
DY:
	.zero		4
	.type		G,@object
	.size		G,(BETA - G)
G:
	.zero		4
	.type		BETA,@object
	.size		BETA,(EPSILON - BETA)
BETA:
	.zero		4
	.type		EPSILON,@object
	.size		EPSILON,(TAU - EPSILON)
EPSILON:
	.zero		4
	.type		TAU,@object
	.size		TAU,(TAU_PRIME - TAU)
TAU:
	.zero		4
	.type		TAU_PRIME,@object
	.size		TAU_PRIME,(.L_7 - TAU_PRIME)
TAU_PRIME:
	.zero		4
.L_7:


//--------------------- .nv.constant4             --------------------------
	.section	.nv.constant4,"a",@progbits
	.align	8
	.align		8
.nv.constant4:
        /*0000*/ 	.dword	_ZN28_INTERNAL_d140d33e_4_k_cu_dx4cuda3std3__45__cpo5beginE
	.align		8
        /*0008*/ 	.dword	_ZN28_INTERNAL_d140d33e_4_k_cu_dx4cuda3std3__45__cpo3endE
	.align		8
        /*0010*/ 	.dword	_ZN28_INTERNAL_d140d33e_4_k_cu_dx4cuda3std3__45__cpo6cbeginE
	.align		8
        /*0018*/ 	.dword	_ZN28_INTERNAL_d140d33e_4_k_cu_dx4cuda3std3__45__cpo4cendE
	.align		8
        /*0020*/ 	.dword	_ZN28_INTERNAL_d140d33e_4_k_cu_dx4cuda3std3__45__cpo6rbeginE
	.align		8
        /*0028*/ 	.dword	_ZN28_INTERNAL_d140d33e_4_k_cu_dx4cuda3std3__45__cpo4rendE
	.align		8
        /*0030*/ 	.dword	_ZN28_INTERNAL_d140d33e_4_k_cu_dx4cuda3std3__45__cpo7crbeginE
	.align		8
        /*0038*/ 	.dword	_ZN28_INTERNAL_d140d33e_4_k_cu_dx4cuda3std3__45__cpo5crendE
	.align		8
        /*0040*/ 	.dword	_ZN28_INTERNAL_d140d33e_4_k_cu_dx4cuda3std3__419piecewise_constructE
	.align		8
        /*0048*/ 	.dword	_ZN28_INTERNAL_d140d33e_4_k_cu_dx4cuda3std6ranges3__45__cpo4swapE
	.align		8
        /*0050*/ 	.dword	_ZN28_INTERNAL_d140d33e_4_k_cu_dx4cuda3std6ranges3__45__cpo9iter_moveE
	.align		8
        /*0058*/ 	.dword	_ZN28_INTERNAL_d140d33e_4_k_cu_dx4cuda3std6ranges3__45__cpo5beginE
	.align		8
        /*0060*/ 	.dword	_ZN28_INTERNAL_d140d33e_4_k_cu_dx4cuda3std6ranges3__45__cpo3endE
	.align		8
        /*0068*/ 	.dword	_ZN28_INTERNAL_d140d33e_4_k_cu_dx4cuda3std6ranges3__45__cpo6cbeginE
	.align		8
        /*0070*/ 	.dword	_ZN28_INTERNAL_d140d33e_4_k_cu_dx4cuda3std6ranges3__45__cpo4cendE
	.align		8
        /*0078*/ 	.dword	_ZN28_INTERNAL_d140d33e_4_k_cu_dx4cuda3std6ranges3__45__cpo7advanceE
	.align		8
        /*0080*/ 	.dword	_ZN28_INTERNAL_d140d33e_4_k_cu_dx4cuda3std6ranges3__45__cpo9iter_swapE
	.align		8
        /*0088*/ 	.dword	_ZN28_INTERNAL_d140d33e_4_k_cu_dx4cuda3std6ranges3__45__cpo4nextE
	.align		8
        /*0090*/ 	.dword	_ZN28_INTERNAL_d140d33e_4_k_cu_dx4cuda3std6ranges3__45__cpo4prevE
	.align		8
        /*0098*/ 	.dword	_ZN28_INTERNAL_d140d33e_4_k_cu_dx4cuda3std6ranges3__45__cpo4dataE
	.align		8
        /*00a0*/ 	.dword	_ZN28_INTERNAL_d140d33e_4_k_cu_dx4cuda3std6ranges3__45__cpo5cdataE
	.align		8
        /*00a8*/ 	.dword	_ZN28_INTERNAL_d140d33e_4_k_cu_dx4cuda3std6ranges3__45__cpo4sizeE
	.align		8
        /*00b0*/ 	.dword	_ZN28_INTERNAL_d140d33e_4_k_cu_dx4cuda3std6ranges3__45__cpo5ssizeE
	.align		8
        /*00b8*/ 	.dword	_ZN28_INTERNAL_d140d33e_4_k_cu_dx4cuda3std6ranges3__45__cpo8distanceE


//--------------------- .text._Z14shapiro_filterR5waterRN4cuda3std3__45arrayINS4_IfLm400EEELm300EEE --------------------------
	.section	.text._Z14shapiro_filterR5waterRN4cuda3std3__45arrayINS4_IfLm400EEELm300EEE,"ax",@progbits
	.align	128
        .global         _Z14shapiro_filterR5waterRN4cuda3std3__45arrayINS4_IfLm400EEELm300EEE
        .type           _Z14shapiro_filterR5waterRN4cuda3std3__45arrayINS4_IfLm400EEELm300EEE,@function
        .size           _Z14shapiro_filterR5waterRN4cuda3std3__45arrayINS4_IfLm400EEELm300EEE,(.L_x_185 - _Z14shapiro_filterR5waterRN4cuda3std3__45arrayINS4_IfLm400EEELm300EEE)
        .other          _Z14shapiro_filterR5waterRN4cuda3std3__45arrayINS4_IfLm400EEELm300EEE,@"STO_CUDA_ENTRY STV_DEFAULT"
_Z14shapiro_filterR5waterRN4cuda3std3__45arrayINS4_IfLm400EEELm300EEE:
.text._Z14shapiro_filterR5waterRN4cuda3std3__45arrayINS4_IfLm400EEELm300EEE:
[----:B------:R-:W-:Y:S01]  /*0000*/  LDC R1, c[0x0][0x37c] ;  /* 0x0000df00ff017b82 */ /* 0x000fe20000000800 */
[----:B------:R-:W0:Y:S07]  /*0010*/  S2R R4, SR_TID.X ;  /* 0x0000000000047919 */ /* 0x000e2e0000002100 */
[----:B------:R-:W0:Y:S08]  /*0020*/  S2UR UR4, SR_CTAID.X ;  /* 0x00000000000479c3 */ /* 0x000e300000002500 */
[----:B------:R-:W0:Y:S02]  /*0030*/  LDC R23, c[0x0][0x360] ;  /* 0x0000d800ff177b82 */ /* 0x000e240000000800 */
[----:B0-----:R-:W-:-:S05]  /*0040*/  IMAD R4, R23, UR4, R4 ;  /* 0x0000000417047c24 */ /* 0x001fca000f8e0204 */
[----:B------:R-:W-:-:S13]  /*0050*/  ISETP.GT.AND P0, PT, R4, 0x12b, PT ;  /* 0x0000012b0400780c */ /* 0x000fda0003f04270 */
[----:B------:R-:W-:Y:S05]  /*0060*/  @P0 EXIT ;  /* 0x000000000000094d */ /* 0x000fea0003800000 */
[----:B------:R-:W0:Y:S01]  /*0070*/  LDC R3, c[0x0][0x364] ;  /* 0x0000d900ff037b82 */ /* 0x000e220000000800 */
[----:B------:R-:W0:Y:S01]  /*0080*/  LDCU UR4, c[0x0][0x374] ;  /* 0x00006e80ff0477ac */ /* 0x000e220008000800 */
[----:B------:R-:W1:Y:S01]  /*0090*/  S2R R2, SR_TID.Y ;  /* 0x0000000000027919 */ /* 0x000e620000002200 */
[----:B------:R-:W2:Y:S05]  /*00a0*/  LDCU.64 UR6, c[0x0][0x358] ;  /* 0x00006b00ff0677ac */ /* 0x000eaa0008000a00 */
[----:B------:R-:W3:Y:S01]  /*00b0*/  LDC R12, c[0x3][0x14] ;  /* 0x00c00500ff0c7b82 */ /* 0x000ee20000000800 */
[----:B0-----:R-:W-:-:S07]  /*00c0*/  IMAD R0, R3, UR4, RZ ;  /* 0x0000000403007c24 */ /* 0x001fce000f8e02ff */
[----:B------:R-:W1:Y:S01]  /*00d0*/  S2UR UR4, SR_CTAID.Y ;  /* 0x00000000000479c3 */ /* 0x000e620000002600 */
[----:B------:R-:W0:Y:S01]  /*00e0*/  I2F.U32.RP R8, R0 ;  /* 0x0000000000087306 */ /* 0x000e220000209000 */
[----:B------:R-:W-:Y:S02]  /*00f0*/  IADD3 R9, PT, PT, RZ, -R0, RZ ;  /* 0x80000000ff097210 */ /* 0x000fe40007ffe0ff */
[----:B------:R-:W-:-:S05]  /*0100*/  ISETP.NE.U32.AND P2, PT, R0, RZ, PT ;  /* 0x000000ff0000720c */ /* 0x000fca0003f45070 */
[----:B0-----:R-:W0:Y:S01]  /*0110*/  MUFU.RCP R8, R8 ;  /* 0x0000000800087308 */ /* 0x001e220000001000 */
[----:B-1----:R-:W-:Y:S01]  /*0120*/  IMAD R3, R3, UR4, R2 ;  /* 0x0000000403037c24 */ /* 0x002fe2000f8e0202 */
[----:B------:R-:W1:Y:S04]  /*0130*/  LDCU UR4, c[0x0][0x370] ;  /* 0x00006e00ff0477ac */ /* 0x000e680008000800 */
[----:B------:R-:W-:-:S04]  /*0140*/  IADD3 R5, PT, PT, R3, R0, RZ ;  /* 0x0000000003057210 */ /* 0x000fc80007ffe0ff */
[C---:B------:R-:W-:Y:S02]  /*0150*/  ISETP.GE.U32.AND P0, PT, R5.reuse, 0x190, PT ;  /* 0x000001900500780c */ /* 0x040fe40003f06070 */
[----:B0-----:R-:W-:Y:S02]  /*0160*/  IADD3 R6, PT, PT, R8, 0xffffffe, RZ ;  /* 0x0ffffffe08067810 */ /* 0x001fe40007ffe0ff */
[----:B------:R-:W-:Y:S02]  /*0170*/  VIMNMX.U32 R2, PT, PT, R5, 0x190, !PT ;  /* 0x0000019005027848 */ /* 0x000fe40007fe0000 */
[----:B------:R0:W4:Y:S01]  /*0180*/  F2I.FTZ.U32.TRUNC.NTZ R7, R6 ;  /* 0x0000000600077305 */ /* 0x000122000021f000 */
[----:B------:R-:W-:Y:S02]  /*0190*/  SEL R10, RZ, 0x1, P0 ;  /* 0x00000001ff0a7807 */ /* 0x000fe40000000000 */
[----:B------:R-:W-:Y:S01]  /*01a0*/  IADD3 R27, PT, PT, R0, R5, RZ ;  /* 0x00000005001b7210 */ /* 0x000fe20007ffe0ff */
[----:B-1----:R-:W-:-:S02]  /*01b0*/  IMAD R23, R23, UR4, RZ ;  /* 0x0000000417177c24 */ /* 0x002fc4000f8e02ff */
[----:B0-----:R-:W-:Y:S02]  /*01c0*/  HFMA2 R6, -RZ, RZ, 0, 0 ;  /* 0x00000000ff067431 */ /* 0x001fe400000001ff */
[----:B----4-:R-:W-:-:S04]  /*01d0*/  IMAD R9, R9, R7, RZ ;  /* 0x0000000709097224 */ /* 0x010fc800078e02ff */
[----:B------:R-:W-:Y:S01]  /*01e0*/  IMAD.HI.U32 R8, R7, R9, R6 ;  /* 0x0000000907087227 */ /* 0x000fe200078e0006 */
[----:B------:R-:W-:-:S03]  /*01f0*/  IADD3 R7, PT, PT, R2, -R5, -R10 ;  /* 0x8000000502077210 */ /* 0x000fc60007ffe80a */
[----:B---3--:R-:W-:Y:S02]  /*0200*/  FADD R6, -R12, 1 ;  /* 0x3f8000000c067421 */ /* 0x008fe40000000100 */
[----:B------:R-:W-:Y:S02]  /*0210*/  IMAD.HI.U32 R11, R8, R7, RZ ;  /* 0x00000007080b7227 */ /* 0x000fe400078e00ff */
[----:B------:R-:W0:Y:S03]  /*0220*/  F2F.F64.F32 R8, R12 ;  /* 0x0000000c00087310 */ /* 0x000e260000201800 */
[----:B------:R-:W-:-:S05]  /*0230*/  IADD3 R2, PT, PT, -R11, RZ, RZ ;  /* 0x000000ff0b027210 */ /* 0x000fca0007ffe1ff */
[----:B------:R-:W-:-:S05]  /*0240*/  IMAD R7, R0, R2, R7 ;  /* 0x0000000200077224 */ /* 0x000fca00078e0207 */
[----:B------:R-:W-:Y:S01]  /*0250*/  ISETP.GE.U32.AND P0, PT, R7, R0, PT ;  /* 0x000000000700720c */ /* 0x000fe20003f06070 */
[----:B0-----:R-:W-:-:S12]  /*0260*/  DMUL R8, R8, 0.25 ;  /* 0x3fd0000008087828 */ /* 0x001fd80000000000 */
[----:B------:R-:W-:Y:S02]  /*0270*/  @P0 IADD3 R7, PT, PT, -R0, R7, RZ ;  /* 0x0000000700070210 */ /* 0x000fe40007ffe1ff */
[----:B------:R-:W-:Y:S02]  /*0280*/  @P0 IADD3 R11, PT, PT, R11, 0x1, RZ ;  /* 0x000000010b0b0810 */ /* 0x000fe40007ffe0ff */
[----:B------:R-:W-:Y:S02]  /*0290*/  ISETP.GE.U32.AND P1, PT, R7, R0, PT ;  /* 0x000000000700720c */ /* 0x000fe40003f26070 */
[C---:B------:R-:W-:Y:S02]  /*02a0*/  ISETP.NE.AND P0, PT, R3.reuse, 0x18f, PT ;  /* 0x0000018f0300780c */ /* 0x040fe40003f05270 */
[C---:B------:R-:W-:Y:S02]  /*02b0*/  IADD3 R7, PT, PT, R3.reuse, -0x1, RZ ;  /* 0xffffffff03077810 */ /* 0x040fe40007ffe0ff */
[----:B------:R-:W-:-:S02]  /*02c0*/  ISETP.NE.AND P0, PT, R3, RZ, P0 ;  /* 0x000000ff0300720c */ /* 0x000fc40000705270 */
[----:B------:R-:W-:-:S05]  /*02d0*/  IADD3 R25, PT, PT, R0, R7, RZ ;  /* 0x0000000700197210 */ /* 0x000fca0007ffe0ff */
[----:B------:R-:W-:Y:S02]  /*02e0*/  @P1 IADD3 R11, PT, PT, R11, 0x1, RZ ;  /* 0x000000010b0b1810 */ /* 0x000fe40007ffe0ff */
[----:B------:R-:W-:-:S04]  /*02f0*/  @!P2 LOP3.LUT R11, RZ, R0, RZ, 0x33, !PT ;  /* 0x00000000ff0ba212 */ /* 0x000fc800078e33ff */
[----:B------:R-:W-:-:S04]  /*0300*/  IADD3 R2, PT, PT, R10, R11, RZ ;  /* 0x0000000b0a027210 */ /* 0x000fc80007ffe0ff */
[----:B--2---:R-:W-:-:S07]  /*0310*/  LOP3.LUT R22, R2, 0x3, RZ, 0xc0, !PT ;  /* 0x0000000302167812 */ /* 0x004fce00078ec0ff */
.L_x_9:
[----:B------:R-:W-:Y:S01]  /*0320*/  ISETP.GT.U32.AND P1, PT, R3, 0x18f, PT ;  /* 0x0000018f0300780c */ /* 0x000fe20003f24070 */
[----:B------:R-:W-:-:S12]  /*0330*/  BSSY.RECONVERGENT B1, `(.L_x_0) ;  /* 0x00000b1000017945 */ /* 0x000fd80003800200 */
[----:B01----:R-:W-:Y:S05]  /*0340*/  @P1 BRA `(.L_x_1) ;  /* 0x0000000800bc1947 */ /* 0x003fea0003800000 */
[----:B------:R-:W0:Y:S01]  /*0350*/  LDC.64 R12, c[0x0][0x388] ;  /* 0x0000e200ff0c7b82 */ /* 0x000e220000000a00 */
[----:B------:R-:W-:Y:S01]  /*0360*/  ISETP.NE.AND P2, PT, R22, 0x3, PT ;  /* 0x000000031600780c */ /* 0x000fe20003f45270 */
[----:B------:R-:W-:Y:S01]  /*0370*/  BSSY.RECONVERGENT B0, `(.L_x_2) ;  /* 0x0000052000007945 */ /* 0x000fe20003800200 */
[C---:B------:R-:W-:Y:S02]  /*0380*/  IADD3 R11, PT, PT, R4.reuse, -0x1, RZ ;  /* 0xffffffff040b7810 */ /* 0x040fe40007ffe0ff */
[C---:B------:R-:W-:Y:S02]  /*0390*/  ISETP.NE.AND P1, PT, R4.reuse, 0x12b, PT ;  /* 0x0000012b0400780c */ /* 0x040fe40003f25270 */
[----:B------:R-:W-:Y:S01]  /*03a0*/  MOV R29, R3 ;  /* 0x00000003001d7202 */ /* 0x000fe20000000f00 */
[----:B------:R-:W1:Y:S01]  /*03b0*/  LDC.64 R14, c[0x0][0x380] ;  /* 0x0000e000ff0e7b82 */ /* 0x000e620000000a00 */
[----:B------:R-:W-:Y:S01]  /*03c0*/  ISETP.GT.AND P1, PT, R4, RZ, P1 ;  /* 0x000000ff0400720c */ /* 0x000fe20000f24270 */
[----:B0-----:R-:W-:-:S04]  /*03d0*/  IMAD.WIDE.U32 R10, R11, 0x640, R12 ;  /* 0x000006400b0a7825 */ /* 0x001fc800078e000c */
[----:B------:R-:W-:-:S04]  /*03e0*/  IMAD.WIDE.U32 R12, R4, 0x640, R12 ;  /* 0x00000640040c7825 */ /* 0x000fc800078e000c */
[----:B-1----:R-:W-:Y:S01]  /*03f0*/  IMAD.WIDE.U32 R14, R4, 0x640, R14 ;  /* 0x00000640040e7825 */ /* 0x002fe200078e000e */
[----:B------:R-:W-:Y:S06]  /*0400*/  @!P2 BRA `(.L_x_3) ;  /* 0x000000040020a947 */ /* 0x000fec0003800000 */
[----:B------:R-:W-:Y:S01]  /*0410*/  PLOP3.LUT P2, PT, P0, P1, PT, 0x80, 0x8 ;  /* 0x000000000008781c */ /* 0x000fe20000743070 */
[----:B------:R-:W-:Y:S01]  /*0420*/  BSSY.RECONVERGENT B2, `(.L_x_4) ;  /* 0x0000015000027945 */ /* 0x000fe20003800200 */
[----:B------:R-:W-:-:S11]  /*0430*/  ISETP.NE.AND P3, PT, R22, RZ, PT ;  /* 0x000000ff1600720c */ /* 0x000fd60003f65270 */
[----:B------:R-:W-:Y:S05]  /*0440*/  @!P2 BRA `(.L_x_5) ;  /* 0x000000000048a947 */ /* 0x000fea0003800000 */
[----:B------:R-:W-:-:S04]  /*0450*/  IMAD.WIDE.U32 R18, R7, 0x4, R12 ;  /* 0x0000000407127825 */ /* 0x000fc800078e000c */
[C---:B------:R-:W-:Y:S02]  /*0460*/  IMAD.WIDE.U32 R20, R3.reuse, 0x4, R12 ;  /* 0x0000000403147825 */ /* 0x040fe400078e000c */
[----:B------:R-:W2:Y:S02]  /*0470*/  LDG.E R18, desc[UR6][R18.64] ;  /* 0x0000000612127981 */ /* 0x000ea4000c1e1900 */
[----:B------:R-:W-:Y:S02]  /*0480*/  IMAD.WIDE.U32 R16, R3, 0x4, R10 ;  /* 0x0000000403107825 */ /* 0x000fe400078e000a */
[----:B------:R-:W2:Y:S04]  /*0490*/  LDG.E R24, desc[UR6][R20.64+0x4] ;  /* 0x0000040614187981 */ /* 0x000ea8000c1e1900 */
[----:B------:R-:W3:Y:S04]  /*04a0*/  LDG.E R17, desc[UR6][R16.64] ;  /* 0x0000000610117981 */ /* 0x000ee8000c1e1900 */
[----:B------:R-:W4:Y:S04]  /*04b0*/  LDG.E R29, desc[UR6][R20.64] ;  /* 0x00000006141d7981 */ /* 0x000f28000c1e1900 */
[----:B------:R-:W5:Y:S01]  /*04c0*/  LDG.E R28, desc[UR6][R20.64+0x640] ;  /* 0x00064006141c7981 */ /* 0x000f62000c1e1900 */
[----:B--2---:R-:W-:-:S04]  /*04d0*/  FADD R26, R18, R24 ;  /* 0x00000018121a7221 */ /* 0x004fc80000000000 */
[----:B---3--:R-:W-:Y:S01]  /*04e0*/  FADD R26, R26, R17 ;  /* 0x000000111a1a7221 */ /* 0x008fe20000000000 */
[----:B----4-:R-:W-:-:S03]  /*04f0*/  FMUL R24, R6, R29 ;  /* 0x0000001d06187220 */ /* 0x010fc60000400000 */
[----:B-----5:R-:W-:Y:S01]  /*0500*/  FADD R26, R26, R28 ;  /* 0x0000001c1a1a7221 */ /* 0x020fe20000000000 */
[----:B------:R-:W-:Y:S08]  /*0510*/  F2F.F64.F32 R16, R24 ;  /* 0x0000001800107310 */ /* 0x000ff00000201800 */
[----:B------:R-:W0:Y:S02]  /*0520*/  F2F.F64.F32 R28, R26 ;  /* 0x0000001a001c7310 */ /* 0x000e240000201800 */
[----:B0-----:R-:W-:-:S10]  /*0530*/  DFMA R28, R8, R28, R16 ;  /* 0x0000001c081c722b */ /* 0x001fd40000000010 */
[----:B------:R-:W0:Y:S01]  /*0540*/  F2F.F32.F64 R29, R28 ;  /* 0x0000001c001d7310 */ /* 0x000e220000301000 */
[----:B------:R-:W-:-:S05]  /*0550*/  IMAD.WIDE.U32 R16, R3, 0x4, R14 ;  /* 0x0000000403107825 */ /* 0x000fca00078e000e */
[----:B0-----:R0:W-:Y:S02]  /*0560*/  STG.E desc[UR6][R16.64+0xea600], R29 ;  /* 0x0ea6001d10007986 */ /* 0x0011e4000c101906 */
.L_x_5:
[----:B------:R-:W-:Y:S05]  /*0570*/  BSYNC.RECONVERGENT B2 ;  /* 0x0000000000027941 */ /* 0x000fea0003800200 */
.L_x_4:
[----:B0-----:R-:W-:Y:S01]  /*0580*/  MOV R29, R5 ;  /* 0x00000005001d7202 */ /* 0x001fe20000000f00 */
[----:B------:R-:W-:Y:S06]  /*0590*/  @!P3 BRA `(.L_x_3) ;  /* 0x0000000000bcb947 */ /* 0x000fec0003800000 */
[----:B------:R-:W-:Y:S01]  /*05a0*/  ISETP.EQ.OR P2, PT, R5, 0x18f, !P1 ;  /* 0x0000018f0500780c */ /* 0x000fe20004f42670 */
[----:B------:R-:W-:Y:S01]  /*05b0*/  BSSY.RECONVERGENT B2, `(.L_x_6) ;  /* 0x0000015000027945 */ /* 0x000fe20003800200 */
[----:B------:R-:W-:-:S11]  /*05c0*/  ISETP.NE.AND P3, PT, R22, 0x1, PT ;  /* 0x000000011600780c */ /* 0x000fd60003f65270 */
[----:B------:R-:W-:Y:S05]  /*05d0*/  @P2 BRA `(.L_x_7) ;  /* 0x0000000000482947 */ /* 0x000fea0003800000 */
        /* <DEDUP_REMOVED lines=18> */
.L_x_7:
[----:B------:R-:W-:Y:S05]  /*0700*/  BSYNC.RECONVERGENT B2 ;  /* 0x0000000000027941 */ /* 0x000fea0003800200 */
.L_x_6:
[----:B0-----:R-:W-:Y:S01]  /*0710*/  MOV R29, R27 ;  /* 0x0000001b001d7202 */ /* 0x001fe20000000f00 */
[----:B------:R-:W-:Y:S06]  /*0720*/  @!P3 BRA `(.L_x_3) ;  /* 0x000000000058b947 */ /* 0x000fec0003800000 */
[----:B------:R-:W-:Y:S02]  /*0730*/  ISETP.EQ.OR P2, PT, R27, 0x18f, !P1 ;  /* 0x0000018f1b00780c */ /* 0x000fe40004f42670 */
[----:B------:R-:W-:-:S11]  /*0740*/  IADD3 R29, PT, PT, R0, R27, RZ ;  /* 0x0000001b001d7210 */ /* 0x000fd60007ffe0ff */
[----:B------:R-:W-:Y:S05]  /*0750*/  @P2 BRA `(.L_x_3) ;  /* 0x00000000004c2947 */ /* 0x000fea0003800000 */
[----:B------:R-:W-:Y:S01]  /*0760*/  IADD3 R19, PT, PT, R0, R25, RZ ;  /* 0x0000001900137210 */ /* 0x000fe20007ffe0ff */
[----:B------:R-:W-:-:S04]  /*0770*/  IMAD.WIDE.U32 R20, R27, 0x4, R12 ;  /* 0x000000041b147825 */ /* 0x000fc800078e000c */
[----:B------:R-:W-:Y:S01]  /*0780*/  IMAD.WIDE.U32 R18, R19, 0x4, R12 ;  /* 0x0000000413127825 */ /* 0x000fe200078e000c */
[----:B------:R-:W2:Y:S03]  /*0790*/  LDG.E R28, desc[UR6][R20.64+0x4] ;  /* 0x00000406141c7981 */ /* 0x000ea6000c1e1900 */
[----:B------:R-:W-:Y:S01]  /*07a0*/  IMAD.WIDE.U32 R16, R27, 0x4, R10 ;  /* 0x000000041b107825 */ /* 0x000fe200078e000a */
[----:B------:R-:W3:Y:S04]  /*07b0*/  LDG.E R26, desc[UR6][R20.64] ;  /* 0x00000006141a7981 */ /* 0x000ee8000c1e1900 */
[----:B------:R-:W2:Y:S04]  /*07c0*/  LDG.E R18, desc[UR6][R18.64] ;  /* 0x0000000612127981 */ /* 0x000ea8000c1e1900 */
[----:B------:R-:W4:Y:S04]  /*07d0*/  LDG.E R16, desc[UR6][R16.64] ;  /* 0x0000000610107981 */ /* 0x000f28000c1e1900 */
[----:B------:R-:W5:Y:S01]  /*07e0*/  LDG.E R24, desc[UR6][R20.64+0x640] ;  /* 0x0006400614187981 */ /* 0x000f62000c1e1900 */
[----:B--2---:R-:W-:-:S04]  /*07f0*/  FADD R28, R18, R28 ;  /* 0x0000001c121c7221 */ /* 0x004fc80000000000 */
[----:B----4-:R-:W-:Y:S01]  /*0800*/  FADD R28, R28, R16 ;  /* 0x000000101c1c7221 */ /* 0x010fe20000000000 */
[----:B---3--:R-:W-:-:S03]  /*0810*/  FMUL R26, R6, R26 ;  /* 0x0000001a061a7220 */ /* 0x008fc60000400000 */
[----:B-----5:R-:W-:Y:S01]  /*0820*/  FADD R24, R28, R24 ;  /* 0x000000181c187221 */ /* 0x020fe20000000000 */
[----:B------:R-:W-:Y:S08]  /*0830*/  F2F.F64.F32 R18, R26 ;  /* 0x0000001a00127310 */ /* 0x000ff00000201800 */
[----:B------:R-:W0:Y:S02]  /*0840*/  F2F.F64.F32 R16, R24 ;  /* 0x0000001800107310 */ /* 0x000e240000201800 */
[----:B0-----:R-:W-:-:S06]  /*0850*/  DFMA R16, R8, R16, R18 ;  /* 0x000000100810722b */ /* 0x001fcc0000000012 */
[----:B------:R0:W1:Y:S02]  /*0860*/  F2F.F32.F64 R19, R16 ;  /* 0x0000001000137310 */ /* 0x0000640000301000 */
[----:B0-----:R-:W-:-:S05]  /*0870*/  IMAD.WIDE.U32 R16, R27, 0x4, R14 ;  /* 0x000000041b107825 */ /* 0x001fca00078e000e */
[----:B-1----:R0:W-:Y:S02]  /*0880*/  STG.E desc[UR6][R16.64+0xea600], R19 ;  /* 0x0ea6001310007986 */ /* 0x0021e4000c101906 */
.L_x_3:
[----:B------:R-:W-:Y:S05]  /*0890*/  BSYNC.RECONVERGENT B0 ;  /* 0x0000000000007941 */ /* 0x000fea0003800200 */
.L_x_2:
[----:B------:R-:W-:-:S13]  /*08a0*/  ISETP.GE.U32.AND P2, PT, R2, 0x3, PT ;  /* 0x000000030200780c */ /* 0x000fda0003f46070 */
[----:B------:R-:W-:Y:S05]  /*08b0*/  @!P2 BRA `(.L_x_1) ;  /* 0x000000040060a947 */ /* 0x000fea0003800000 */
.L_x_8:
[----:B------:R-:W-:-:S04]  /*08c0*/  ISETP.NE.AND P2, PT, R29, 0x18f, PT ;  /* 0x0000018f1d00780c */ /* 0x000fc80003f45270 */
[----:B------:R-:W-:-:S04]  /*08d0*/  ISETP.NE.AND P2, PT, R29, RZ, P2 ;  /* 0x000000ff1d00720c */ /* 0x000fc80001745270 */
[----:B------:R-:W-:-:S13]  /*08e0*/  PLOP3.LUT P2, PT, P2, P1, PT, 0x80, 0x8 ;  /* 0x000000000008781c */ /* 0x000fda0001743070 */
[C---:B01----:R-:W-:Y:S01]  /*08f0*/  @P2 IADD3 R19, PT, PT, R29.reuse, -0x1, RZ ;  /* 0xffffffff1d132810 */ /* 0x043fe20007ffe0ff */
[----:B------:R-:W-:-:S04]  /*0900*/  @P2 IMAD.WIDE.U32 R20, R29, 0x4, R12 ;  /* 0x000000041d142825 */ /* 0x000fc800078e000c */
[----:B------:R-:W-:Y:S01]  /*0910*/  @P2 IMAD.WIDE.U32 R18, R19, 0x4, R12 ;  /* 0x0000000413122825 */ /* 0x000fe200078e000c */
[----:B------:R-:W2:Y:S03]  /*0920*/  @P2 LDG.E R28, desc[UR6][R20.64+0x4] ;  /* 0x00000406141c2981 */ /* 0x000ea6000c1e1900 */
[----:B------:R-:W-:Y:S01]  /*0930*/  @P2 IMAD.WIDE.U32 R16, R29, 0x4, R10 ;  /* 0x000000041d102825 */ /* 0x000fe200078e000a */
[----:B------:R-:W3:Y:S04]  /*0940*/  @P2 LDG.E R26, desc[UR6][R20.64] ;  /* 0x00000006141a2981 */ /* 0x000ee8000c1e1900 */
[----:B------:R-:W2:Y:S04]  /*0950*/  @P2 LDG.E R18, desc[UR6][R18.64] ;  /* 0x0000000612122981 */ /* 0x000ea8000c1e1900 */
[----:B------:R-:W4:Y:S04]  /*0960*/  @P2 LDG.E R16, desc[UR6][R16.64] ;  /* 0x0000000610102981 */ /* 0x000f28000c1e1900 */
[----:B------:R-:W5:Y:S01]  /*0970*/  @P2 LDG.E R24, desc[UR6][R20.64+0x640] ;  /* 0x0006400614182981 */ /* 0x000f62000c1e1900 */
[----:B--2---:R-:W-:-:S04]  /*0980*/  @P2 FADD R28, R18, R28 ;  /* 0x0000001c121c2221 */ /* 0x004fc80000000000 */
[----:B----4-:R-:W-:Y:S01]  /*0990*/  @P2 FADD R28, R28, R16 ;  /* 0x000000101c1c2221 */ /* 0x010fe20000000000 */
[----:B---3--:R-:W-:-:S03]  /*09a0*/  @P2 FMUL R26, R6, R26 ;  /* 0x0000001a061a2220 */ /* 0x008fc60000400000 */
[----:B-----5:R-:W-:Y:S01]  /*09b0*/  @P2 FADD R24, R28, R24 ;  /* 0x000000181c182221 */ /* 0x020fe20000000000 */
[----:B------:R-:W-:Y:S08]  /*09c0*/  @P2 F2F.F64.F32 R18, R26 ;  /* 0x0000001a00122310 */ /* 0x000ff00000201800 */
[----:B------:R0:W1:Y:S02]  /*09d0*/  @P2 F2F.F64.F32 R16, R24 ;  /* 0x0000001800102310 */ /* 0x0000640000201800 */
[----:B0-----:R-:W-:-:S04]  /*09e0*/  IADD3 R24, PT, PT, R0, R29, RZ ;  /* 0x0000001d00187210 */ /* 0x001fc80007ffe0ff */
[----:B------:R-:W-:Y:S01]  /*09f0*/  ISETP.EQ.OR P3, PT, R24, 0x18f, !P1 ;  /* 0x0000018f1800780c */ /* 0x000fe20004f62670 */
[----:B-1----:R-:W-:-:S10]  /*0a00*/  @P2 DFMA R16, R8, R16, R18 ;  /* 0x000000100810222b */ /* 0x002fd40000000012 */
[----:B------:R-:W0:Y:S02]  /*0a10*/  @P2 F2F.F32.F64 R17, R16 ;  /* 0x0000001000112310 */ /* 0x000e240000301000 */
[----:B------:R-:W-:Y:S01]  /*0a20*/  @!P3 IADD3 R19, PT, PT, R24, -0x1, RZ ;  /* 0xffffffff1813b810 */ /* 0x000fe20007ffe0ff */
[----:B------:R-:W-:-:S04]  /*0a30*/  @P2 IMAD.WIDE.U32 R28, R29, 0x4, R14 ;  /* 0x000000041d1c2825 */ /* 0x000fc800078e000e */
[----:B------:R-:W-:-:S04]  /*0a40*/  @!P3 IMAD.WIDE.U32 R18, R19, 0x4, R12 ;  /* 0x000000041312b825 */ /* 0x000fc800078e000c */
[C---:B------:R-:W-:Y:S01]  /*0a50*/  @!P3 IMAD.WIDE.U32 R20, R24.reuse, 0x4, R12 ;  /* 0x000000041814b825 */ /* 0x040fe200078e000c */
[----:B0-----:R0:W-:Y:S04]  /*0a60*/  @P2 STG.E desc[UR6][R28.64+0xea600], R17 ;  /* 0x0ea600111c002986 */ /* 0x0011e8000c101906 */
[----:B------:R-:W2:Y:S04]  /*0a70*/  @!P3 LDG.E R18, desc[UR6][R18.64] ;  /* 0x000000061212b981 */ /* 0x000ea8000c1e1900 */
[----:B------:R-:W3:Y:S01]  /*0a80*/  @!P3 LDG.E R26, desc[UR6][R20.64+0x640] ;  /* 0x00064006141ab981 */ /* 0x000ee2000c1e1900 */
[----:B0-----:R-:W-:-:S03]  /*0a90*/  @!P3 IMAD.WIDE.U32 R16, R24, 0x4, R10 ;  /* 0x000000041810b825 */ /* 0x001fc600078e000a */
[----:B------:R-:W2:Y:S04]  /*0aa0*/  @!P3 LDG.E R29, desc[UR6][R20.64+0x4] ;  /* 0x00000406141db981 */ /* 0x000ea8000c1e1900 */
[----:B------:R-:W4:Y:S04]  /*0ab0*/  @!P3 LDG.E R28, desc[UR6][R16.64] ;  /* 0x00000006101cb981 */ /* 0x000f28000c1e1900 */
[----:B------:R-:W5:Y:S01]  /*0ac0*/  @!P3 LDG.E R19, desc[UR6][R20.64] ;  /* 0x000000061413b981 */ /* 0x000f62000c1e1900 */
[----:B--2---:R-:W-:-:S04]  /*0ad0*/  @!P3 FADD R18, R18, R29 ;  /* 0x0000001d1212b221 */ /* 0x004fc80000000000 */
[----:B----4-:R-:W-:Y:S01]  /*0ae0*/  @!P3 FADD R29, R18, R28 ;  /* 0x0000001c121db221 */ /* 0x010fe20000000000 */
[----:B-----5:R-:W-:-:S03]  /*0af0*/  @!P3 FMUL R16, R6, R19 ;  /* 0x000000130610b220 */ /* 0x020fc60000400000 */
[----:B---3--:R-:W-:-:S04]  /*0b00*/  @!P3 FADD R26, R29, R26 ;  /* 0x0000001a1d1ab221 */ /* 0x008fc80000000000 */
[----:B------:R0:W-:Y:S08]  /*0b10*/  @!P3 F2F.F64.F32 R28, R26 ;  /* 0x0000001a001cb310 */ /* 0x0001f00000201800 */
[----:B------:R-:W1:Y:S01]  /*0b20*/  @!P3 F2F.F64.F32 R16, R16 ;  /* 0x000000100010b310 */ /* 0x000e620000201800 */
[----:B0-----:R-:W-:-:S04]  /*0b30*/  IADD3 R26, PT, PT, R0, R24, RZ ;  /* 0x00000018001a7210 */ /* 0x001fc80007ffe0ff */
[----:B------:R-:W-:Y:S01]  /*0b40*/  ISETP.EQ.OR P2, PT, R26, 0x18f, !P1 ;  /* 0x0000018f1a00780c */ /* 0x000fe20004f42670 */
[----:B-1----:R-:W-:-:S06]  /*0b50*/  @!P3 DFMA R28, R8, R28, R16 ;  /* 0x0000001c081cb22b */ /* 0x002fcc0000000010 */
[----:B------:R0:W1:Y:S06]  /*0b60*/  @!P3 F2F.F32.F64 R17, R28 ;  /* 0x0000001c0011b310 */ /* 0x00006c0000301000 */
[C---:B------:R-:W-:Y:S01]  /*0b70*/  @!P2 IADD3 R19, PT, PT, R26.reuse, -0x1, RZ ;  /* 0xffffffff1a13a810 */ /* 0x040fe20007ffe0ff */
[----:B------:R-:W-:-:S04]  /*0b80*/  @!P2 IMAD.WIDE.U32 R20, R26, 0x4, R12 ;  /* 0x000000041a14a825 */ /* 0x000fc800078e000c */
[----:B0-----:R-:W-:-:S05]  /*0b90*/  @!P3 IMAD.WIDE.U32 R28, R24, 0x4, R14 ;  /* 0x00000004181cb825 */ /* 0x001fca00078e000e */
[----:B-1----:R0:W-:Y:S01]  /*0ba0*/  @!P3 STG.E desc[UR6][R28.64+0xea600], R17 ;  /* 0x0ea600111c00b986 */ /* 0x0021e2000c101906 */
[----:B------:R-:W-:-:S03]  /*0bb0*/  @!P2 IMAD.WIDE.U32 R18, R19, 0x4, R12 ;  /* 0x000000041312a825 */ /* 0x000fc600078e000c */
[----:B------:R-:W2:Y:S04]  /*0bc0*/  @!P2 LDG.E R24, desc[UR6][R20.64+0x640] ;  /* 0x000640061418a981 */ /* 0x000ea8000c1e1900 */
[----:B------:R-:W3:Y:S01]  /*0bd0*/  @!P2 LDG.E R18, desc[UR6][R18.64] ;  /* 0x000000061212a981 */ /* 0x000ee2000c1e1900 */
[----:B0-----:R-:W-:-:S06]  /*0be0*/  @!P2 IMAD.WIDE.U32 R16, R26, 0x4, R10 ;  /* 0x000000041a10a825 */ /* 0x001fcc00078e000a */
[----:B------:R0:W4:Y:S04]  /*0bf0*/  @!P2 LDG.E R17, desc[UR6][R16.64] ;  /* 0x000000061011a981 */ /* 0x000128000c1e1900 */
[----:B------:R-:W0:Y:S04]  /*0c00*/  @!P2 LDG.E R19, desc[UR6][R20.64] ;  /* 0x000000061413a981 */ /* 0x000e28000c1e1900 */
[----:B------:R-:W3:Y:S02]  /*0c10*/  @!P2 LDG.E R16, desc[UR6][R20.64+0x4] ;  /* 0x000004061410a981 */ /* 0x000ee4000c1e1900 */
[----:B---3--:R-:W-:Y:S01]  /*0c20*/  @!P2 FADD R18, R18, R16 ;  /* 0x000000101212a221 */ /* 0x008fe20000000000 */
[----:B0-----:R-:W-:-:S03]  /*0c30*/  @!P2 FMUL R16, R6, R19 ;  /* 0x000000130610a220 */ /* 0x001fc60000400000 */
[----:B----4-:R-:W-:-:S04]  /*0c40*/  @!P2 FADD R29, R18, R17 ;  /* 0x00000011121da221 */ /* 0x010fc80000000000 */
[----:B--2---:R-:W-:Y:S01]  /*0c50*/  @!P2 FADD R24, R29, R24 ;  /* 0x000000181d18a221 */ /* 0x004fe20000000000 */
[----:B------:R-:W-:Y:S08]  /*0c60*/  @!P2 F2F.F64.F32 R16, R16 ;  /* 0x000000100010a310 */ /* 0x000ff00000201800 */
[----:B------:R0:W1:Y:S02]  /*0c70*/  @!P2 F2F.F64.F32 R28, R24 ;  /* 0x00000018001ca310 */ /* 0x0000640000201800 */
[----:B0-----:R-:W-:Y:S01]  /*0c80*/  IADD3 R24, PT, PT, R0, R26, RZ ;  /* 0x0000001a00187210 */ /* 0x001fe20007ffe0ff */
[----:B-1----:R-:W-:-:S03]  /*0c90*/  @!P2 DFMA R28, R8, R28, R16 ;  /* 0x0000001c081ca22b */ /* 0x002fc60000000010 */
[----:B------:R-:W-:-:S03]  /*0ca0*/  ISETP.EQ.OR P3, PT, R24, 0x18f, !P1 ;  /* 0x0000018f1800780c */ /* 0x000fc60004f62670 */
[----:B------:R0:W1:Y:S10]  /*0cb0*/  @!P2 F2F.F32.F64 R17, R28 ;  /* 0x0000001c0011a310 */ /* 0x0000740000301000 */
[----:B------:R-:W-:Y:S01]  /*0cc0*/  @!P3 IADD3 R19, PT, PT, R24, -0x1, RZ ;  /* 0xffffffff1813b810 */ /* 0x000fe20007ffe0ff */
[----:B0-----:R-:W-:-:S05]  /*0cd0*/  @!P2 IMAD.WIDE.U32 R28, R26, 0x4, R14 ;  /* 0x000000041a1ca825 */ /* 0x001fca00078e000e */
[----:B-1----:R0:W-:Y:S01]  /*0ce0*/  @!P2 STG.E desc[UR6][R28.64+0xea600], R17 ;  /* 0x0ea600111c00a986 */ /* 0x0021e2000c101906 */
[----:B------:R-:W-:-:S04]  /*0cf0*/  @!P3 IMAD.WIDE.U32 R18, R19, 0x4, R12 ;  /* 0x000000041312b825 */ /* 0x000fc800078e000c */
[C---:B------:R-:W-:Y:S02]  /*0d00*/  @!P3 IMAD.WIDE.U32 R20, R24.reuse, 0x4, R12 ;  /* 0x000000041814b825 */ /* 0x040fe400078e000c */
[----:B------:R-:W2:Y:S04]  /*0d10*/  @!P3 LDG.E R18, desc[UR6][R18.64] ;  /* 0x000000061212b981 */ /* 0x000ea8000c1e1900 */
[----:B------:R-:W3:Y:S01]  /*0d20*/  @!P3 LDG.E R26, desc[UR6][R20.64+0x640] ;  /* 0x00064006141ab981 */ /* 0x000ee2000c1e1900 */
[----:B0-----:R-:W-:-:S03]  /*0d30*/  @!P3 IMAD.WIDE.U32 R16, R24, 0x4, R10 ;  /* 0x000000041810b825 */ /* 0x001fc600078e000a */
[----:B------:R-:W4:Y:S04]  /*0d40*/  @!P3 LDG.E R19, desc[UR6][R20.64] ;  /* 0x000000061413b981 */ /* 0x000f28000c1e1900 */
[----:B------:R4:W5:Y:S04]  /*0d50*/  @!P3 LDG.E R17, desc[UR6][R16.64] ;  /* 0x000000061011b981 */ /* 0x000968000c1e1900 */
[----:B------:R-:W2:Y:S02]  /*0d60*/  @!P3 LDG.E R16, desc[UR6][R20.64+0x4] ;  /* 0x000004061410b981 */ /* 0x000ea4000c1e1900 */
[----:B--2---:R-:W-:Y:S01]  /*0d70*/  @!P3 FADD R18, R18, R16 ;  /* 0x000000101212b221 */ /* 0x004fe20000000000 */
[----:B----4-:R-:W-:-:S03]  /*0d80*/  @!P3 FMUL R16, R6, R19 ;  /* 0x000000130610b220 */ /* 0x010fc60000400000 */
[----:B-----5:R-:W-:-:S04]  /*0d90*/  @!P3 FADD R29, R18, R17 ;  /* 0x00000011121db221 */ /* 0x020fc80000000000 */
[----:B---3--:R-:W-:Y:S01]  /*0da0*/  @!P3 FADD R26, R29, R26 ;  /* 0x0000001a1d1ab221 */ /* 0x008fe20000000000 */
[----:B------:R-:W-:Y:S08]  /*0db0*/  @!P3 F2F.F64.F32 R16, R16 ;  /* 0x000000100010b310 */ /* 0x000ff00000201800 */
[----:B------:R-:W0:Y:S02]  /*0dc0*/  @!P3 F2F.F64.F32 R28, R26 ;  /* 0x0000001a001cb310 */ /* 0x000e240000201800 */
[----:B0-----:R-:W-:-:S10]  /*0dd0*/  @!P3 DFMA R18, R8, R28, R16 ;  /* 0x0000001c0812b22b */ /* 0x001fd40000000010 */
[----:B------:R-:W0:Y:S01]  /*0de0*/  @!P3 F2F.F32.F64 R19, R18 ;  /* 0x000000120013b310 */ /* 0x000e220000301000 */
[----:B------:R-:W-:Y:S01]  /*0df0*/  @!P3 IMAD.WIDE.U32 R16, R24, 0x4, R14 ;  /* 0x000000041810b825 */ /* 0x000fe200078e000e */
[----:B------:R-:W-:-:S04]  /*0e00*/  IADD3 R29, PT, PT, R0, R24, RZ ;  /* 0x00000018001d7210 */ /* 0x000fc80007ffe0ff */
[----:B------:R-:W-:Y:S01]  /*0e10*/  ISETP.GE.U32.AND P2, PT, R29, 0x190, PT ;  /* 0x000001901d00780c */ /* 0x000fe20003f46070 */
[----:B0-----:R1:W-:-:S12]  /*0e20*/  @!P3 STG.E desc[UR6][R16.64+0xea600], R19 ;  /* 0x0ea600131000b986 */ /* 0x0013d8000c101906 */
[----:B------:R-:W-:Y:S05]  /*0e30*/  @!P2 BRA `(.L_x_8) ;  /* 0xfffffff800a0a947 */ /* 0x000fea000383ffff */
.L_x_1:
[----:B------:R-:W-:Y:S05]  /*0e40*/  BSYNC.RECONVERGENT B1 ;  /* 0x0000000000017941 */ /* 0x000fea0003800200 */
.L_x_0:
[----:B------:R-:W-:-:S04]  /*0e50*/  IADD3 R4, PT, PT, R23, R4, RZ ;  /* 0x0000000417047210 */ /* 0x000fc80007ffe0ff */
[----:B------:R-:W-:-:S13]  /*0e60*/  ISETP.GE.AND P1, PT, R4, 0x12c, PT ;  /* 0x0000012c0400780c */ /* 0x000fda0003f26270 */
[----:B------:R-:W-:Y:S05]  /*0e70*/  @!P1 BRA `(.L_x_9) ;  /* 0xfffffff400289947 */ /* 0x000fea000383ffff */
[----:B------:R-:W-:Y:S05]  /*0e80*/  EXIT ;  /* 0x000000000000794d */ /* 0x000fea0003800000 */
.L_x_10:
[----:B------:R-:W-:-:S00]  /*0e90*/  BRA `(.L_x_10) ;  /* 0xfffffffc00fc7947 */ /* 0x000fc0000383ffff */
[----:B------:R-:W-:-:S00]  /*0ea0*/  NOP ;  /* 0x0000000000007918 */ /* 0x000fc00000000000 */
        /* <DEDUP_REMOVED lines=13> */
.L_x_185:


//--------------------- .text._Z19integrate_elevationR5water --------------------------
	.section	.text._Z19integrate_elevationR5water,"ax",@progbits
	.align	128
        .global         _Z19integrate_elevationR5water
        .type           _Z19integrate_elevationR5water,@function
        .size           _Z19integrate_elevationR5water,(.L_x_180 - _Z19integrate_elevationR5water)
        .other          _Z19integrate_elevationR5water,@"STO_CUDA_ENTRY STV_DEFAULT"
_Z19integrate_elevationR5water:
.text._Z19integrate_elevationR5water:
        /* <DEDUP_REMOVED lines=11> */
[----:B------:R-:W3:Y:S01]  /*00b0*/  LDC.64 R20, c[0x0][0x380] ;  /* 0x0000e000ff147b82 */ /* 0x000ee20000000a00 */
[----:B------:R-:W4:Y:S01]  /*00c0*/  LDCU UR8, c[0x3][URZ] ;  /* 0x00c00000ff0877ac */ /* 0x000f220008000800 */
[----:B0-----:R-:W-:-:S06]  /*00d0*/  IMAD R4, R5, UR4, RZ ;  /* 0x0000000405047c24 */ /* 0x001fcc000f8e02ff */
[----:B------:R-:W1:Y:S01]  /*00e0*/  S2UR UR4, SR_CTAID.Y ;  /* 0x00000000000479c3 */ /* 0x000e620000002600 */
[----:B------:R-:W0:Y:S01]  /*00f0*/  I2F.U32.RP R0, R4 ;  /* 0x0000000400007306 */ /* 0x000e220000209000 */
[----:B------:R-:W-:Y:S02]  /*0100*/  IADD3 R11, PT, PT, RZ, -R4, RZ ;  /* 0x80000004ff0b7210 */ /* 0x000fe40007ffe0ff */
[----:B------:R-:W-:-:S05]  /*0110*/  ISETP.NE.U32.AND P2, PT, R4, RZ, PT ;  /* 0x000000ff0400720c */ /* 0x000fca0003f45070 */
[----:B0-----:R-:W0:Y:S01]  /*0120*/  MUFU.RCP R0, R0 ;  /* 0x0000000000007308 */ /* 0x001e220000001000 */
[----:B-1----:R-:W-:Y:S01]  /*0130*/  IMAD R5, R5, UR4, R6 ;  /* 0x0000000405057c24 */ /* 0x002fe2000f8e0206 */
[----:B------:R-:W1:Y:S03]  /*0140*/  LDCU UR4, c[0x0][0x370] ;  /* 0x00006e00ff0477ac */ /* 0x000e660008000800 */
[C---:B---3--:R-:W-:Y:S01]  /*0150*/  IMAD.WIDE.U32 R20, R5.reuse, 0x4, R20 ;  /* 0x0000000405147825 */ /* 0x048fe200078e0014 */
[----:B------:R-:W-:-:S04]  /*0160*/  IADD3 R6, PT, PT, R5, R4, RZ ;  /* 0x0000000405067210 */ /* 0x000fc80007ffe0ff */
[----:B------:R-:W-:Y:S02]  /*0170*/  ISETP.GE.U32.AND P0, PT, R6, 0x190, PT ;  /* 0x000001900600780c */ /* 0x000fe40003f06070 */
[----:B0-----:R-:W-:Y:S02]  /*0180*/  IADD3 R2, PT, PT, R0, 0xffffffe, RZ ;  /* 0x0ffffffe00027810 */ /* 0x001fe40007ffe0ff */
[----:B------:R-:W-:Y:S02]  /*0190*/  VIMNMX.U32 R7, PT, PT, R6, 0x190, !PT ;  /* 0x0000019006077848 */ /* 0x000fe40007fe0000 */
[----:B------:R0:W3:Y:S01]  /*01a0*/  F2I.FTZ.U32.TRUNC.NTZ R3, R2 ;  /* 0x0000000200037305 */ /* 0x0000e2000021f000 */
[----:B------:R-:W-:Y:S01]  /*01b0*/  SEL R10, RZ, 0x1, P0 ;  /* 0x00000001ff0a7807 */ /* 0x000fe20000000000 */
[----:B-1----:R-:W-:Y:S02]  /*01c0*/  IMAD R9, R9, UR4, RZ ;  /* 0x0000000409097c24 */ /* 0x002fe4000f8e02ff */
[----:B0-----:R-:W-:-:S02]  /*01d0*/  HFMA2 R2, -RZ, RZ, 0, 0 ;  /* 0x00000000ff027431 */ /* 0x001fc400000001ff */
[----:B---3--:R-:W-:-:S04]  /*01e0*/  IMAD R11, R11, R3, RZ ;  /* 0x000000030b0b7224 */ /* 0x008fc800078e02ff */
[----:B------:R-:W-:Y:S01]  /*01f0*/  IMAD.HI.U32 R0, R3, R11, R2 ;  /* 0x0000000b03007227 */ /* 0x000fe200078e0002 */
[----:B------:R-:W-:-:S05]  /*0200*/  IADD3 R3, PT, PT, R7, -R6, -R10 ;  /* 0x8000000607037210 */ /* 0x000fca0007ffe80a */
[----:B------:R-:W-:-:S05]  /*0210*/  IMAD.HI.U32 R7, R0, R3, RZ ;  /* 0x0000000300077227 */ /* 0x000fca00078e00ff */
[----:B------:R-:W-:-:S05]  /*0220*/  IADD3 R0, PT, PT, -R7, RZ, RZ ;  /* 0x000000ff07007210 */ /* 0x000fca0007ffe1ff */
[----:B------:R-:W-:-:S05]  /*0230*/  IMAD R3, R4, R0, R3 ;  /* 0x0000000004037224 */ /* 0x000fca00078e0203 */
[----:B------:R-:W-:-:S13]  /*0240*/  ISETP.GE.U32.AND P0, PT, R3, R4, PT ;  /* 0x000000040300720c */ /* 0x000fda0003f06070 */
[----:B------:R-:W-:Y:S02]  /*0250*/  @P0 IADD3 R3, PT, PT, -R4, R3, RZ ;  /* 0x0000000304030210 */ /* 0x000fe40007ffe1ff */
[----:B------:R-:W-:Y:S02]  /*0260*/  @P0 IADD3 R7, PT, PT, R7, 0x1, RZ ;  /* 0x0000000107070810 */ /* 0x000fe40007ffe0ff */
[----:B------:R-:W-:-:S13]  /*0270*/  ISETP.GE.U32.AND P1, PT, R3, R4, PT ;  /* 0x000000040300720c */ /* 0x000fda0003f26070 */
[----:B------:R-:W-:Y:S02]  /*0280*/  @P1 IADD3 R7, PT, PT, R7, 0x1, RZ ;  /* 0x0000000107071810 */ /* 0x000fe40007ffe0ff */
[----:B------:R-:W-:-:S04]  /*0290*/  @!P2 LOP3.LUT R7, RZ, R4, RZ, 0x33, !PT ;  /* 0x00000004ff07a212 */ /* 0x000fc800078e33ff */
[----:B--2-4-:R-:W-:-:S07]  /*02a0*/  IADD3 R10, PT, PT, R10, R7, RZ ;  /* 0x000000070a0a7210 */ /* 0x014fce0007ffe0ff */
.L_x_50:
[----:B------:R-:W-:Y:S01]  /*02b0*/  ISETP.GT.U32.AND P0, PT, R5, 0x18f, PT ;  /* 0x0000018f0500780c */ /* 0x000fe20003f04070 */
[----:B------:R-:W-:-:S12]  /*02c0*/  BSSY.RECONVERGENT B0, `(.L_x_11) ;  /* 0x0000181000007945 */ /* 0x000fd80003800200 */
[----:B0-----:R-:W-:Y:S05]  /*02d0*/  @P0 BRA `(.L_x_12) ;  /* 0x0000001400fc0947 */ /* 0x001fea0003800000 */
[----:B------:R-:W0:Y:S01]  /*02e0*/  LDC.64 R14, c[0x0][0x380] ;  /* 0x0000e000ff0e7b82 */ /* 0x000e220000000a00 */
[----:B------:R-:W-:Y:S01]  /*02f0*/  LOP3.LUT P0, RZ, R10, 0x1, RZ, 0xc0, !PT ;  /* 0x000000010aff7812 */ /* 0x000fe2000780c0ff */
[----:B------:R-:W-:Y:S01]  /*0300*/  BSSY.RECONVERGENT B3, `(.L_x_13) ;  /* 0x0000081000037945 */ /* 0x000fe20003800200 */
[----:B------:R-:W-:Y:S02]  /*0310*/  IADD3 R19, PT, PT, R8, -0x1, RZ ;  /* 0xffffffff08137810 */ /* 0x000fe40007ffe0ff */
[----:B------:R-:W-:-:S03]  /*0320*/  MOV R33, R5 ;  /* 0x0000000500217202 */ /* 0x000fc60000000f00 */
[----:B0-----:R-:W-:-:S04]  /*0330*/  IMAD.WIDE.U32 R18, R19, 0x640, R14 ;  /* 0x0000064013127825 */ /* 0x001fc800078e000e */
[----:B------:R-:W-:-:S04]  /*0340*/  IMAD.WIDE R16, R8, 0x640, R14 ;  /* 0x0000064008107825 */ /* 0x000fc800078e020e */
[----:B------:R-:W-:Y:S01]  /*0350*/  IMAD.WIDE.U32 R14, R8, 0x640, R14 ;  /* 0x00000640080e7825 */ /* 0x000fe200078e000e */
[----:B------:R-:W-:Y:S06]  /*0360*/  @P0 BRA `(.L_x_14) ;  /* 0x0000000400e80947 */ /* 0x000fec0003800000 */
[----:B------:R-:W-:Y:S02]  /*0370*/  ISETP.NE.AND P0, PT, R8, RZ, PT ;  /* 0x000000ff0800720c */ /* 0x000fe40003f05270 */
[----:B------:R-:W-:-:S11]  /*0380*/  ISETP.NE.AND P1, PT, R5, RZ, PT ;  /* 0x000000ff0500720c */ /* 0x000fd60003f25270 */
[----:B------:R0:W-:Y:S04]  /*0390*/  @!P0 STG.E desc[UR6][R20.64], RZ ;  /* 0x000000ff14008986 */ /* 0x0001e8000c101906 */
[----:B------:R0:W-:Y:S04]  /*03a0*/  @!P0 STG.E desc[UR6][R20.64+0x74cc0], RZ ;  /* 0x074cc0ff14008986 */ /* 0x0001e8000c101906 */
[----:B------:R0:W-:Y:S01]  /*03b0*/  @!P0 STG.E desc[UR6][R20.64+0x74680], RZ ;  /* 0x074680ff14008986 */ /* 0x0001e2000c101906 */
[----:B------:R-:W-:-:S03]  /*03c0*/  ISETP.NE.AND P0, PT, R5, RZ, PT ;  /* 0x000000ff0500720c */ /* 0x000fc60003f05270 */
[----:B------:R0:W-:Y:S01]  /*03d0*/  @!P1 STG.E desc[UR6][R16.64+0x75300], RZ ;  /* 0x075300ff10009986 */ /* 0x0001e2000c101906 */
[----:B------:R-:W-:-:S03]  /*03e0*/  ISETP.LT.OR P0, PT, R8, 0x1, !P0 ;  /* 0x000000010800780c */ /* 0x000fc60004701670 */
[----:B------:R0:W-:Y:S04]  /*03f0*/  @!P1 STG.E desc[UR6][R16.64+0x7593c], RZ ;  /* 0x07593cff10009986 */ /* 0x0001e8000c101906 */
[----:B------:R0:W-:Y:S01]  /*0400*/  @!P1 STG.E desc[UR6][R16.64+0x75938], RZ ;  /* 0x075938ff10009986 */ /* 0x0001e2000c101906 */
[----:B------:R-:W-:Y:S06]  /*0410*/  MEMBAR.SC.GPU ;  /* 0x0000000000007992 */ /* 0x000fec0000002000 */
[----:B------:R-:W-:-:S00]  /*0420*/  ERRBAR ;  /* 0x00000000000079ab */ /* 0x000fc00000000000 */
[----:B------:R-:W-:Y:S06]  /*0430*/  CGAERRBAR ;  /* 0x00000000000075ab */ /* 0x000fec0000000000 */
[----:B------:R-:W-:Y:S01]  /*0440*/  CCTL.IVALL ;  /* 0x00000000ff00798f */ /* 0x000fe20002000000 */
[----:B------:R-:W-:Y:S01]  /*0450*/  MOV R33, R6 ;  /* 0x0000000600217202 */ /* 0x000fe20000000f00 */
[----:B0-----:R-:W-:Y:S06]  /*0460*/  @P0 BRA `(.L_x_14) ;  /* 0x0000000400a80947 */ /* 0x001fec0003800000 */
[C---:B------:R-:W-:Y:S01]  /*0470*/  IMAD.WIDE.U32 R26, R5.reuse, 0x4, R18 ;  /* 0x00000004051a7825 */ /* 0x040fe200078e0012 */
[----:B------:R-:W0:Y:S03]  /*0480*/  LDC R12, c[0x3][0x4] ;  /* 0x00c00100ff0c7b82 */ /* 0x000e260000000800 */
[C---:B------:R-:W-:Y:S02]  /*0490*/  IMAD.WIDE.U32 R34, R5.reuse, 0x4, R14 ;  /* 0x0000000405227825 */ /* 0x040fe400078e000e */
[----:B------:R-:W2:Y:S04]  /*04a0*/  LDG.E R26, desc[UR6][R26.64] ;  /* 0x000000061a1a7981 */ /* 0x000ea8000c1e1900 */
[----:B------:R-:W2:Y:S04]  /*04b0*/  LDG.E R13, desc[UR6][R34.64] ;  /* 0x00000006220d7981 */ /* 0x000ea8000c1e1900 */
[----:B------:R1:W5:Y:S04]  /*04c0*/  LDG.E R24, desc[UR6][R34.64+0xea600] ;  /* 0x0ea6000622187981 */ /* 0x000368000c1e1900 */
[----:B------:R1:W5:Y:S04]  /*04d0*/  LDG.E R23, desc[UR6][R34.64+0xeac40] ;  /* 0x0eac400622177981 */ /* 0x000368000c1e1900 */
[----:B------:R1:W5:Y:S01]  /*04e0*/  LDG.E R22, desc[UR6][R34.64+0xea604] ;  /* 0x0ea6040622167981 */ /* 0x000362000c1e1900 */
[----:B------:R-:W-:Y:S01]  /*04f0*/  BSSY.RECONVERGENT B4, `(.L_x_15) ;  /* 0x0000010000047945 */ /* 0x000fe20003800200 */
[----:B------:R-:W-:Y:S01]  /*0500*/  IADD3 R11, PT, PT, R5, -0x1, RZ ;  /* 0xffffffff050b7810 */ /* 0x000fe20007ffe0ff */
[----:B0-----:R-:W0:Y:S02]  /*0510*/  MUFU.RCP R0, R12 ;  /* 0x0000000c00007308 */ /* 0x001e240000001000 */
[----:B0-----:R-:W-:-:S04]  /*0520*/  FFMA R3, R0, -R12, 1 ;  /* 0x3f80000000037423 */ /* 0x001fc8000000080c */
[----:B------:R-:W-:Y:S01]  /*0530*/  FFMA R0, R0, R3, R0 ;  /* 0x0000000300007223 */ /* 0x000fe20000000000 */
[----:B--2---:R-:W-:-:S04]  /*0540*/  FADD R3, R13, -R26 ;  /* 0x8000001a0d037221 */ /* 0x004fc80000000000 */
[----:B------:R-:W0:Y:S01]  /*0550*/  FCHK P0, R3, R12 ;  /* 0x0000000c03007302 */ /* 0x000e220000000000 */
[----:B------:R-:W-:-:S04]  /*0560*/  FFMA R25, R3, R0, RZ ;  /* 0x0000000003197223 */ /* 0x000fc800000000ff */
[----:B------:R-:W-:-:S04]  /*0570*/  FFMA R2, R25, -R12, R3 ;  /* 0x8000000c19027223 */ /* 0x000fc80000000003 */
[----:B------:R-:W-:Y:S01]  /*0580*/  FFMA R25, R0, R2, R25 ;  /* 0x0000000200197223 */ /* 0x000fe20000000019 */
[----:B01----:R-:W-:Y:S06]  /*0590*/  @!P0 BRA `(.L_x_16) ;  /* 0x0000000000148947 */ /* 0x003fec0003800000 */
[----:B------:R-:W0:Y:S01]  /*05a0*/  LDCU UR4, c[0x3][0x4] ;  /* 0x00c00080ff0477ac */ /* 0x000e220008000800 */
[----:B------:R-:W-:Y:S02]  /*05b0*/  MOV R2, 0x5e0 ;  /* 0x000005e000027802 */ /* 0x000fe40000000f00 */
[----:B0-----:R-:W-:-:S07]  /*05c0*/  MOV R0, UR4 ;  /* 0x0000000400007c02 */ /* 0x001fce0008000f00 */
[----:B-----5:R-:W-:Y:S05]  /*05d0*/  CALL.REL.NOINC `($__internal_0_$__cuda_sm3x_div_rn_noftz_f32_slowpath) ;  /* 0x0000001400507944 */ /* 0x020fea0003c00000 */
[----:B------:R-:W-:-:S07]  /*05e0*/  MOV R25, R0 ;  /* 0x0000000000197202 */ /* 0x000fce0000000f00 */
.L_x_16:
[----:B------:R-:W-:Y:S05]  /*05f0*/  BSYNC.RECONVERGENT B4 ;  /* 0x0000000000047941 */ /* 0x000fea0003800200 */
.L_x_15:
[----:B------:R-:W-:Y:S01]  /*0600*/  IMAD.WIDE.U32 R2, R11, 0x4, R14 ;  /* 0x000000040b027825 */ /* 0x000fe200078e000e */
[----:B------:R-:W0:Y:S01]  /*0610*/  LDC R28, c[0x3][0x8] ;  /* 0x00c00200ff1c7b82 */ /* 0x000e220000000800 */
[----:B------:R-:W2:Y:S04]  /*0620*/  LDG.E R11, desc[UR6][R34.64+0x75300] ;  /* 0x07530006220b7981 */ /* 0x000ea8000c1e1900 */
[----:B------:R-:W2:Y:S01]  /*0630*/  LDG.E R2, desc[UR6][R2.64+0x75300] ;  /* 0x0753000602027981 */ /* 0x000ea2000c1e1900 */
[----:B------:R-:W-:Y:S01]  /*0640*/  BSSY.RECONVERGENT B4, `(.L_x_17) ;  /* 0x000000f000047945 */ /* 0x000fe20003800200 */
[----:B-----5:R-:W-:Y:S01]  /*0650*/  FADD R12, R24, 100 ;  /* 0x42c80000180c7421 */ /* 0x020fe20000000000 */
        /* <DEDUP_REMOVED lines=8> */
[----:B0-----:R-:W-:Y:S06]  /*06e0*/  @!P0 BRA `(.L_x_18) ;  /* 0x0000000000108947 */ /* 0x001fec0003800000 */
[----:B------:R-:W0:Y:S01]  /*06f0*/  LDCU UR4, c[0x3][0x8] ;  /* 0x00c00100ff0477ac */ /* 0x000e220008000800 */
[----:B------:R-:W-:Y:S02]  /*0700*/  MOV R2, 0x730 ;  /* 0x0000073000027802 */ /* 0x000fe40000000f00 */
[----:B0-----:R-:W-:-:S07]  /*0710*/  MOV R0, UR4 ;  /* 0x0000000400007c02 */ /* 0x001fce0008000f00 */
[----:B------:R-:W-:Y:S05]  /*0720*/  CALL.REL.NOINC `($__internal_0_$__cuda_sm3x_div_rn_noftz_f32_slowpath) ;  /* 0x0000001000fc7944 */ /* 0x000fea0003c00000 */
.L_x_18:
[----:B------:R-:W-:Y:S05]  /*0730*/  BSYNC.RECONVERGENT B4 ;  /* 0x0000000000047941 */ /* 0x000fea0003800200 */
.L_x_17:
[----:B------:R-:W-:Y:S01]  /*0740*/  FADD R28, -R24, R23 ;  /* 0x00000017181c7221 */ /* 0x000fe20000000100 */
[----:B------:R-:W0:Y:S01]  /*0750*/  LDC R26, c[0x3][RZ] ;  /* 0x00c00000ff1a7b82 */ /* 0x000e220000000800 */
[----:B------:R-:W-:Y:S01]  /*0760*/  UMOV UR4, 0x9ee75616 ;  /* 0x9ee7561600047882 */ /* 0x000fe20000000000 */
[----:B------:R-:W-:Y:S01]  /*0770*/  UMOV UR5, 0x3cd203af ;  /* 0x3cd203af00057882 */ /* 0x000fe20000000000 */
[----:B------:R-:W1:Y:S01]  /*0780*/  F2F.F64.F32 R2, R28 ;  /* 0x0000001c00027310 */ /* 0x000e620000201800 */
[C---:B------:R-:W-:Y:S01]  /*0790*/  FMUL R23, R12.reuse, R0 ;  /* 0x000000000c177220 */ /* 0x040fe20000400000 */
[----:B------:R-:W-:Y:S03]  /*07a0*/  BSSY.RECONVERGENT B4, `(.L_x_19) ;  /* 0x0000018000047945 */ /* 0x000fe60003800200 */
[----:B------:R-:W-:Y:S01]  /*07b0*/  FFMA R23, R12, R25, R23 ;  /* 0x000000190c177223 */ /* 0x000fe20000000017 */
[----:B-1----:R-:W-:-:S03]  /*07c0*/  DSETP.GT.AND P0, PT, R2, UR4, PT ;  /* 0x0000000402007e2a */ /* 0x002fc6000bf04000 */
[----:B0-----:R-:W-:-:S11]  /*07d0*/  FFMA R12, -R23, R26, R24 ;  /* 0x0000001a170c7223 */ /* 0x001fd60000000118 */
[----:B------:R-:W-:Y:S05]  /*07e0*/  @!P0 BRA `(.L_x_20) ;  /* 0x00000000004c8947 */ /* 0x000fea0003800000 */
[----:B------:R-:W0:Y:S01]  /*07f0*/  LDC R23, c[0x3][0x4] ;  /* 0x00c00100ff177b82 */ /* 0x000e220000000800 */
[----:B------:R-:W-:Y:S01]  /*0800*/  FMUL R13, R13, R26 ;  /* 0x0000001a0d0d7220 */ /* 0x000fe20000400000 */
[----:B------:R-:W-:Y:S03]  /*0810*/  BSSY.RECONVERGENT B5, `(.L_x_21) ;  /* 0x000000f000057945 */ /* 0x000fe60003800200 */
[----:B------:R-:W-:Y:S01]  /*0820*/  FMUL R28, R28, R13 ;  /* 0x0000000d1c1c7220 */ /* 0x000fe20000400000 */
[----:B0-----:R-:W0:Y:S08]  /*0830*/  MUFU.RCP R0, R23 ;  /* 0x0000001700007308 */ /* 0x001e300000001000 */
[----:B------:R-:W1:Y:S01]  /*0840*/  FCHK P0, R28, R23 ;  /* 0x000000171c007302 */ /* 0x000e620000000000 */
[----:B0-----:R-:W-:-:S04]  /*0850*/  FFMA R3, R0, -R23, 1 ;  /* 0x3f80000000037423 */ /* 0x001fc80000000817 */
[----:B------:R-:W-:-:S04]  /*0860*/  FFMA R0, R0, R3, R0 ;  /* 0x0000000300007223 */ /* 0x000fc80000000000 */
[----:B------:R-:W-:-:S04]  /*0870*/  FFMA R3, R0, R28, RZ ;  /* 0x0000001c00037223 */ /* 0x000fc800000000ff */
[----:B------:R-:W-:-:S04]  /*0880*/  FFMA R2, R3, -R23, R28 ;  /* 0x8000001703027223 */ /* 0x000fc8000000001c */
[----:B------:R-:W-:Y:S01]  /*0890*/  FFMA R0, R0, R2, R3 ;  /* 0x0000000200007223 */ /* 0x000fe20000000003 */
[----:B-1----:R-:W-:Y:S06]  /*08a0*/  @!P0 BRA `(.L_x_22) ;  /* 0x0000000000148947 */ /* 0x002fec0003800000 */
[----:B------:R-:W0:Y:S01]  /*08b0*/  LDCU UR4, c[0x3][0x4] ;  /* 0x00c00080ff0477ac */ /* 0x000e220008000800 */
[----:B------:R-:W-:Y:S02]  /*08c0*/  MOV R3, R28 ;  /* 0x0000001c00037202 */ /* 0x000fe40000000f00 */
[----:B------:R-:W-:Y:S02]  /*08d0*/  MOV R2, 0x900 ;  /* 0x0000090000027802 */ /* 0x000fe40000000f00 */
[----:B0-----:R-:W-:-:S07]  /*08e0*/  MOV R0, UR4 ;  /* 0x0000000400007c02 */ /* 0x001fce0008000f00 */
[----:B------:R-:W-:Y:S05]  /*08f0*/  CALL.REL.NOINC `($__internal_0_$__cuda_sm3x_div_rn_noftz_f32_slowpath) ;  /* 0x0000001000887944 */ /* 0x000fea0003c00000 */
.L_x_22:
[----:B------:R-:W-:Y:S05]  /*0900*/  BSYNC.RECONVERGENT B5 ;  /* 0x0000000000057941 */ /* 0x000fea0003800200 */
.L_x_21:
[----:B------:R-:W-:-:S07]  /*0910*/  FADD R12, R12, -R0 ;  /* 0x800000000c0c7221 */ /* 0x000fce0000000000 */
.L_x_20:
[----:B------:R-:W-:Y:S05]  /*0920*/  BSYNC.RECONVERGENT B4 ;  /* 0x0000000000047941 */ /* 0x000fea0003800200 */
.L_x_19:
[----:B------:R-:W-:Y:S01]  /*0930*/  FADD R22, -R24, R22 ;  /* 0x0000001618167221 */ /* 0x000fe20000000100 */
[----:B------:R0:W-:Y:S01]  /*0940*/  STG.E desc[UR6][R34.64+0xea600], R12 ;  /* 0x0ea6000c22007986 */ /* 0x0001e2000c101906 */
[----:B------:R-:W-:Y:S01]  /*0950*/  UMOV UR4, 0x9ee75616 ;  /* 0x9ee7561600047882 */ /* 0x000fe20000000000 */
[----:B------:R-:W-:Y:S01]  /*0960*/  UMOV UR5, 0x3cd203af ;  /* 0x3cd203af00057882 */ /* 0x000fe20000000000 */
[----:B------:R-:W1:Y:S01]  /*0970*/  F2F.F64.F32 R2, R22 ;  /* 0x0000001600027310 */ /* 0x000e620000201800 */
[----:B------:R-:W-:Y:S01]  /*0980*/  MOV R33, R6 ;  /* 0x0000000600217202 */ /* 0x000fe20000000f00 */
[----:B-1----:R-:W-:-:S14]  /*0990*/  DSETP.GT.AND P0, PT, R2, UR4, PT ;  /* 0x0000000402007e2a */ /* 0x002fdc000bf04000 */
[----:B0-----:R-:W-:Y:S05]  /*09a0*/  @!P0 BRA `(.L_x_14) ;  /* 0x0000000000588947 */ /* 0x001fea0003800000 */
[----:B------:R-:W0:Y:S01]  /*09b0*/  LDC R13, c[0x3][0x8] ;  /* 0x00c00200ff0d7b82 */ /* 0x000e220000000800 */
[----:B------:R-:W1:Y:S01]  /*09c0*/  LDCU UR4, c[0x3][URZ] ;  /* 0x00c00000ff0477ac */ /* 0x000e620008000800 */
[----:B------:R-:W-:Y:S01]  /*09d0*/  BSSY.RECONVERGENT B4, `(.L_x_23) ;  /* 0x0000010000047945 */ /* 0x000fe20003800200 */
[----:B-1----:R-:W-:-:S04]  /*09e0*/  FMUL R11, R11, UR4 ;  /* 0x000000040b0b7c20 */ /* 0x002fc80008400000 */
        /* <DEDUP_REMOVED lines=10> */
[----:B------:R-:W-:Y:S01]  /*0a90*/  IMAD.MOV.U32 R3, RZ, RZ, R22 ;  /* 0x000000ffff037224 */ /* 0x000fe200078e0016 */
[----:B------:R-:W-:Y:S02]  /*0aa0*/  MOV R2, 0xad0 ;  /* 0x00000ad000027802 */ /* 0x000fe40000000f00 */
[----:B0-----:R-:W-:-:S07]  /*0ab0*/  MOV R0, UR4 ;  /* 0x0000000400007c02 */ /* 0x001fce0008000f00 */
[----:B------:R-:W-:Y:S05]  /*0ac0*/  CALL.REL.NOINC `($__internal_0_$__cuda_sm3x_div_rn_noftz_f32_slowpath) ;  /* 0x0000001000147944 */ /* 0x000fea0003c00000 */
.L_x_24:
[----:B------:R-:W-:Y:S05]  /*0ad0*/  BSYNC.RECONVERGENT B4 ;  /* 0x0000000000047941 */ /* 0x000fea0003800200 */
.L_x_23:
[----:B------:R-:W-:Y:S01]  /*0ae0*/  FADD R3, -R0, R12 ;  /* 0x0000000c00037221 */ /* 0x000fe20000000100 */
[----:B------:R-:W-:-:S04]  /*0af0*/  MOV R33, R6 ;  /* 0x0000000600217202 */ /* 0x000fc80000000f00 */
[----:B------:R0:W-:Y:S03]  /*0b00*/  STG.E desc[UR6][R34.64+0xea600], R3 ;  /* 0x0ea6000322007986 */ /* 0x0001e6000c101906 */
.L_x_14:
[----:B------:R-:W-:Y:S05]  /*0b10*/  BSYNC.RECONVERGENT B3 ;  /* 0x0000000000037941 */ /* 0x000fea0003800200 */
.L_x_13:
[----:B------:R-:W-:-:S04]  /*0b20*/  ISETP.GE.U32.AND P0, PT, R6, 0x190, PT ;  /* 0x000001900600780c */ /* 0x000fc80003f06070 */
[----:B------:R-:W-:-:S04]  /*0b30*/  SEL R0, RZ, 0xffffffff, P0 ;  /* 0xffffffffff007807 */ /* 0x000fc80000000000 */
[----:B------:R-:W-:-:S13]  /*0b40*/  ISETP.NE.AND P0, PT, R7, R0, PT ;  /* 0x000000000700720c */ /* 0x000fda0003f05270 */
[----:B------:R-:W-:Y:S05]  /*0b50*/  @!P0 BRA `(.L_x_12) ;  /* 0x0000000c00dc8947 */ /* 0x000fea0003800000 */
.L_x_49:
[----:B------:R-:W-:Y:S02]  /*0b60*/  ISETP.NE.AND P1, PT, R8, RZ, PT ;  /* 0x000000ff0800720c */ /* 0x000fe40003f25270 */
[----:B------:R-:W-:-:S11]  /*0b70*/  ISETP.NE.AND P0, PT, R33, RZ, PT ;  /* 0x000000ff2100720c */ /* 0x000fd60003f05270 */
[----:B0-----:R-:W0:Y:S02]  /*0b80*/  @!P1 LDC.64 R2, c[0x0][0x380] ;  /* 0x0000e000ff029b82 */ /* 0x001e240000000a00 */
[----:B0-----:R-:W-:-:S05]  /*0b90*/  @!P1 IMAD.WIDE.U32 R2, R33, 0x4, R2 ;  /* 0x0000000421029825 */ /* 0x001fca00078e0002 */
[----:B------:R0:W-:Y:S04]  /*0ba0*/  @!P1 STG.E desc[UR6][R2.64], RZ ;  /* 0x000000ff02009986 */ /* 0x0001e8000c101906 */
[----:B------:R0:W-:Y:S04]  /*0bb0*/  @!P1 STG.E desc[UR6][R2.64+0x74cc0], RZ ;  /* 0x074cc0ff02009986 */ /* 0x0001e8000c101906 */
[----:B------:R0:W-:Y:S04]  /*0bc0*/  @!P1 STG.E desc[UR6][R2.64+0x74680], RZ ;  /* 0x074680ff02009986 */ /* 0x0001e8000c101906 */
[----:B------:R0:W-:Y:S04]  /*0bd0*/  @!P0 STG.E desc[UR6][R16.64+0x75300], RZ ;  /* 0x075300ff10008986 */ /* 0x0001e8000c101906 */
[----:B------:R0:W-:Y:S04]  /*0be0*/  @!P0 STG.E desc[UR6][R16.64+0x7593c], RZ ;  /* 0x07593cff10008986 */ /* 0x0001e8000c101906 */
[----:B------:R0:W-:Y:S01]  /*0bf0*/  @!P0 STG.E desc[UR6][R16.64+0x75938], RZ ;  /* 0x075938ff10008986 */ /* 0x0001e2000c101906 */
[----:B------:R-:W-:-:S04]  /*0c00*/  ISETP.NE.AND P0, PT, R33, RZ, PT ;  /* 0x000000ff2100720c */ /* 0x000fc80003f05270 */
[----:B------:R-:W-:Y:S01]  /*0c10*/  ISETP.LT.OR P0, PT, R8, 0x1, !P0 ;  /* 0x000000010800780c */ /* 0x000fe20004701670 */
[----:B------:R-:W-:Y:S06]  /*0c20*/  MEMBAR.SC.GPU ;  /* 0x0000000000007992 */ /* 0x000fec0000002000 */
[----:B------:R-:W-:-:S00]  /*0c30*/  ERRBAR ;  /* 0x00000000000079ab */ /* 0x000fc00000000000 */
[----:B------:R-:W-:Y:S06]  /*0c40*/  CGAERRBAR ;  /* 0x00000000000075ab */ /* 0x000fec0000000000 */
[----:B------:R-:W-:Y:S01]  /*0c50*/  CCTL.IVALL ;  /* 0x00000000ff00798f */ /* 0x000fe20002000000 */
[----:B------:R-:W-:Y:S04]  /*0c60*/  BSSY.RECONVERGENT B3, `(.L_x_25) ;  /* 0x000006b000037945 */ /* 0x000fe80003800200 */
[----:B0-----:R-:W-:Y:S05]  /*0c70*/  @P0 BRA `(.L_x_26) ;  /* 0x0000000400a40947 */ /* 0x001fea0003800000 */
[C---:B------:R-:W-:Y:S01]  /*0c80*/  IMAD.WIDE.U32 R2, R33.reuse, 0x4, R18 ;  /* 0x0000000421027825 */ /* 0x040fe200078e0012 */
[----:B------:R-:W0:Y:S03]  /*0c90*/  LDC R24, c[0x3][0x4] ;  /* 0x00c00100ff187b82 */ /* 0x000e260000000800 */
[----:B------:R-:W-:Y:S02]  /*0ca0*/  IMAD.WIDE.U32 R34, R33, 0x4, R14 ;  /* 0x0000000421227825 */ /* 0x000fe400078e000e */
[----:B------:R-:W2:Y:S04]  /*0cb0*/  LDG.E R3, desc[UR6][R2.64] ;  /* 0x0000000602037981 */ /* 0x000ea8000c1e1900 */
[----:B------:R-:W2:Y:S04]  /*0cc0*/  LDG.E R22, desc[UR6][R34.64] ;  /* 0x0000000622167981 */ /* 0x000ea8000c1e1900 */
[----:B------:R1:W5:Y:S04]  /*0cd0*/  LDG.E R13, desc[UR6][R34.64+0xea600] ;  /* 0x0ea60006220d7981 */ /* 0x000368000c1e1900 */
[----:B------:R1:W5:Y:S04]  /*0ce0*/  LDG.E R12, desc[UR6][R34.64+0xeac40] ;  /* 0x0eac4006220c7981 */ /* 0x000368000c1e1900 */
[----:B------:R1:W5:Y:S01]  /*0cf0*/  LDG.E R11, desc[UR6][R34.64+0xea604] ;  /* 0x0ea60406220b7981 */ /* 0x000362000c1e1900 */
[----:B------:R-:W-:Y:S01]  /*0d00*/  BSSY.RECONVERGENT B4, `(.L_x_27) ;  /* 0x0000010000047945 */ /* 0x000fe20003800200 */
        /* <DEDUP_REMOVED lines=10> */
[----:B------:R-:W-:Y:S02]  /*0db0*/  MOV R3, R23 ;  /* 0x0000001700037202 */ /* 0x000fe40000000f00 */
[----:B------:R-:W-:Y:S02]  /*0dc0*/  MOV R2, 0xdf0 ;  /* 0x00000df000027802 */ /* 0x000fe40000000f00 */
[----:B0-----:R-:W-:-:S07]  /*0dd0*/  MOV R0, UR4 ;  /* 0x0000000400007c02 */ /* 0x001fce0008000f00 */
[----:B-----5:R-:W-:Y:S05]  /*0de0*/  CALL.REL.NOINC `($__internal_0_$__cuda_sm3x_div_rn_noftz_f32_slowpath) ;  /* 0x0000000c004c7944 */ /* 0x020fea0003c00000 */
[----:B------:R-:W-:-:S07]  /*0df0*/  MOV R25, R0 ;  /* 0x0000000000197202 */ /* 0x000fce0000000f00 */
.L_x_28:
[----:B------:R-:W-:Y:S05]  /*0e00*/  BSYNC.RECONVERGENT B4 ;  /* 0x0000000000047941 */ /* 0x000fea0003800200 */
.L_x_27:
[----:B------:R-:W-:Y:S01]  /*0e10*/  IADD3 R3, PT, PT, R33, -0x1, RZ ;  /* 0xffffffff21037810 */ /* 0x000fe20007ffe0ff */
[----:B------:R-:W2:Y:S01]  /*0e20*/  LDG.E R23, desc[UR6][R34.64+0x75300] ;  /* 0x0753000622177981 */ /* 0x000ea2000c1e1900 */
[----:B------:R-:W0:Y:S03]  /*0e30*/  LDC R29, c[0x3][0x8] ;  /* 0x00c00200ff1d7b82 */ /* 0x000e260000000800 */
[----:B------:R-:W-:-:S06]  /*0e40*/  IMAD.WIDE.U32 R2, R3, 0x4, R14 ;  /* 0x0000000403027825 */ /* 0x000fcc00078e000e */
[----:B------:R-:W2:Y:S01]  /*0e50*/  LDG.E R2, desc[UR6][R2.64+0x75300] ;  /* 0x0753000602027981 */ /* 0x000ea2000c1e1900 */
[----:B0-----:R-:W0:Y:S01]  /*0e60*/  MUFU.RCP R0, R29 ;  /* 0x0000001d00007308 */ /* 0x001e220000001000 */
[----:B------:R-:W-:Y:S01]  /*0e70*/  BSSY.RECONVERGENT B4, `(.L_x_29) ;  /* 0x000000f000047945 */ /* 0x000fe20003800200 */
[----:B0-----:R-:W-:-:S04]  /*0e80*/  FFMA R27, R0, -R29, 1 ;  /* 0x3f800000001b7423 */ /* 0x001fc8000000081d */
[----:B------:R-:W-:Y:S01]  /*0e90*/  FFMA R0, R0, R27, R0 ;  /* 0x0000001b00007223 */ /* 0x000fe20000000000 */
[----:B-----5:R-:W-:Y:S01]  /*0ea0*/  FADD R24, R13, 100 ;  /* 0x42c800000d187421 */ /* 0x020fe20000000000 */
[----:B--2---:R-:W-:-:S04]  /*0eb0*/  FADD R28, R23, -R2 ;  /* 0x80000002171c7221 */ /* 0x004fc80000000000 */
[----:B------:R-:W0:Y:S01]  /*0ec0*/  FCHK P0, R28, R29 ;  /* 0x0000001d1c007302 */ /* 0x000e220000000000 */
[----:B------:R-:W-:-:S04]  /*0ed0*/  FFMA R27, R0, R28, RZ ;  /* 0x0000001c001b7223 */ /* 0x000fc800000000ff */
[----:B------:R-:W-:-:S04]  /*0ee0*/  FFMA R26, R27, -R29, R28 ;  /* 0x8000001d1b1a7223 */ /* 0x000fc8000000001c */
[----:B------:R-:W-:Y:S01]  /*0ef0*/  FFMA R0, R0, R26, R27 ;  /* 0x0000001a00007223 */ /* 0x000fe2000000001b */
[----:B0-----:R-:W-:Y:S06]  /*0f00*/  @!P0 BRA `(.L_x_30) ;  /* 0x0000000000148947 */ /* 0x001fec0003800000 */
[----:B------:R-:W0:Y:S01]  /*0f10*/  LDCU UR4, c[0x3][0x8] ;  /* 0x00c00100ff0477ac */ /* 0x000e220008000800 */
[----:B------:R-:W-:Y:S02]  /*0f20*/  MOV R3, R28 ;  /* 0x0000001c00037202 */ /* 0x000fe40000000f00 */
[----:B------:R-:W-:Y:S02]  /*0f30*/  MOV R2, 0xf60 ;  /* 0x00000f6000027802 */ /* 0x000fe40000000f00 */
[----:B0-----:R-:W-:-:S07]  /*0f40*/  MOV R0, UR4 ;  /* 0x0000000400007c02 */ /* 0x001fce0008000f00 */
[----:B------:R-:W-:Y:S05]  /*0f50*/  CALL.REL.NOINC `($__internal_0_$__cuda_sm3x_div_rn_noftz_f32_slowpath) ;  /* 0x0000000800f07944 */ /* 0x000fea0003c00000 */
.L_x_30:
[----:B------:R-:W-:Y:S05]  /*0f60*/  BSYNC.RECONVERGENT B4 ;  /* 0x0000000000047941 */ /* 0x000fea0003800200 */
.L_x_29:
        /* <DEDUP_REMOVED lines=28> */
.L_x_34:
[----:B------:R-:W-:Y:S05]  /*1130*/  BSYNC.RECONVERGENT B5 ;  /* 0x0000000000057941 */ /* 0x000fea0003800200 */
.L_x_33:
[----:B------:R-:W-:-:S07]  /*1140*/  FADD R12, R12, -R0 ;  /* 0x800000000c0c7221 */ /* 0x000fce0000000000 */
.L_x_32:
[----:B------:R-:W-:Y:S05]  /*1150*/  BSYNC.RECONVERGENT B4 ;  /* 0x0000000000047941 */ /* 0x000fea0003800200 */
.L_x_31:
[----:B------:R-:W-:Y:S01]  /*1160*/  FADD R0, -R13, R11 ;  /* 0x0000000b0d007221 */ /* 0x000fe20000000100 */
[----:B------:R0:W-:Y:S01]  /*1170*/  STG.E desc[UR6][R34.64+0xea600], R12 ;  /* 0x0ea6000c22007986 */ /* 0x0001e2000c101906 */
[----:B------:R-:W-:Y:S01]  /*1180*/  UMOV UR4, 0x9ee75616 ;  /* 0x9ee7561600047882 */ /* 0x000fe20000000000 */
[----:B------:R-:W-:Y:S01]  /*1190*/  UMOV UR5, 0x3cd203af ;  /* 0x3cd203af00057882 */ /* 0x000fe20000000000 */
[----:B------:R-:W1:Y:S02]  /*11a0*/  F2F.F64.F32 R2, R0 ;  /* 0x0000000000027310 */ /* 0x000e640000201800 */
[----:B-1----:R-:W-:-:S14]  /*11b0*/  DSETP.GT.AND P0, PT, R2, UR4, PT ;  /* 0x0000000402007e2a */ /* 0x002fdc000bf04000 */
[----:B0-----:R-:W-:Y:S05]  /*11c0*/  @!P0 BRA `(.L_x_26) ;  /* 0x0000000000508947 */ /* 0x001fea0003800000 */
[----:B------:R-:W0:Y:S01]  /*11d0*/  LDC R11, c[0x3][0x8] ;  /* 0x00c00200ff0b7b82 */ /* 0x000e220000000800 */
[----:B------:R-:W-:Y:S01]  /*11e0*/  FMUL R23, R23, UR8 ;  /* 0x0000000817177c20 */ /* 0x000fe20008400000 */
        /* <DEDUP_REMOVED lines=15> */
.L_x_36:
[----:B------:R-:W-:Y:S05]  /*12e0*/  BSYNC.RECONVERGENT B4 ;  /* 0x0000000000047941 */ /* 0x000fea0003800200 */
.L_x_35:
[----:B------:R-:W-:-:S05]  /*12f0*/  FADD R3, -R0, R12 ;  /* 0x0000000c00037221 */ /* 0x000fca0000000100 */
[----:B------:R0:W-:Y:S02]  /*1300*/  STG.E desc[UR6][R34.64+0xea600], R3 ;  /* 0x0ea6000322007986 */ /* 0x0001e4000c101906 */
.L_x_26:
[----:B------:R-:W-:Y:S05]  /*1310*/  BSYNC.RECONVERGENT B3 ;  /* 0x0000000000037941 */ /* 0x000fea0003800200 */
.L_x_25:
[----:B------:R-:W-:Y:S02]  /*1320*/  ISETP.NE.AND P0, PT, R8, RZ, PT ;  /* 0x000000ff0800720c */ /* 0x000fe40003f05270 */
[----:B------:R-:W-:-:S11]  /*1330*/  IADD3 R11, PT, PT, R4, R33, RZ ;  /* 0x00000021040b7210 */ /* 0x000fd60007ffe0ff */
[----:B0-----:R-:W0:Y:S02]  /*1340*/  @!P0 LDC.64 R2, c[0x0][0x380] ;  /* 0x0000e000ff028b82 */ /* 0x001e240000000a00 */
[----:B0-----:R-:W-:-:S05]  /*1350*/  @!P0 IMAD.WIDE.U32 R2, R11, 0x4, R2 ;  /* 0x000000040b028825 */ /* 0x001fca00078e0002 */
[----:B------:R0:W-:Y:S04]  /*1360*/  @!P0 STG.E desc[UR6][R2.64], RZ ;  /* 0x000000ff02008986 */ /* 0x0001e8000c101906 */
[----:B------:R0:W-:Y:S04]  /*1370*/  @!P0 STG.E desc[UR6][R2.64+0x74cc0], RZ ;  /* 0x074cc0ff02008986 */ /* 0x0001e8000c101906 */
[----:B------:R0:W-:Y:S01]  /*1380*/  @!P0 STG.E desc[UR6][R2.64+0x74680], RZ ;  /* 0x074680ff02008986 */ /* 0x0001e2000c101906 */
[----:B------:R-:W-:Y:S01]  /*1390*/  ISETP.GE.AND P0, PT, R8, 0x1, PT ;  /* 0x000000010800780c */ /* 0x000fe20003f06270 */
[----:B------:R-:W-:Y:S06]  /*13a0*/  MEMBAR.SC.GPU ;  /* 0x0000000000007992 */ /* 0x000fec0000002000 */
[----:B------:R-:W-:-:S00]  /*13b0*/  ERRBAR ;  /* 0x00000000000079ab */ /* 0x000fc00000000000 */
[----:B------:R-:W-:Y:S06]  /*13c0*/  CGAERRBAR ;  /* 0x00000000000075ab */ /* 0x000fec0000000000 */
[----:B------:R-:W-:Y:S01]  /*13d0*/  CCTL.IVALL ;  /* 0x00000000ff00798f */ /* 0x000fe20002000000 */
[----:B------:R-:W-:Y:S04]  /*13e0*/  BSSY.RECONVERGENT B3, `(.L_x_37) ;  /* 0x000006b000037945 */ /* 0x000fe80003800200 */
[----:B0-----:R-:W-:Y:S05]  /*13f0*/  @!P0 BRA `(.L_x_38) ;  /* 0x0000000400a48947 */ /* 0x001fea0003800000 */
        /* <DEDUP_REMOVED lines=19> */
[----:B------:R-:W-:Y:S01]  /*1530*/  IMAD.MOV.U32 R3, RZ, RZ, R25 ;  /* 0x000000ffff037224 */ /* 0x000fe200078e0019 */
[----:B------:R-:W-:Y:S02]  /*1540*/  MOV R2, 0x1570 ;  /* 0x0000157000027802 */ /* 0x000fe40000000f00 */
[----:B0-----:R-:W-:-:S07]  /*1550*/  MOV R0, UR4 ;  /* 0x0000000400007c02 */ /* 0x001fce0008000f00 */
[----:B-----5:R-:W-:Y:S05]  /*1560*/  CALL.REL.NOINC `($__internal_0_$__cuda_sm3x_div_rn_noftz_f32_slowpath) ;  /* 0x00000004006c7944 */ /* 0x020fea0003c00000 */
[----:B------:R-:W-:-:S07]  /*1570*/  MOV R23, R0 ;  /* 0x0000000000177202 */ /* 0x000fce0000000f00 */
.L_x_40:
[----:B------:R-:W-:Y:S05]  /*1580*/  BSYNC.RECONVERGENT B4 ;  /* 0x0000000000047941 */ /* 0x000fea0003800200 */
.L_x_39:
        /* <DEDUP_REMOVED lines=21> */
.L_x_42:
[----:B------:R-:W-:Y:S05]  /*16e0*/  BSYNC.RECONVERGENT B4 ;  /* 0x0000000000047941 */ /* 0x000fea0003800200 */
.L_x_41:
        /* <DEDUP_REMOVED lines=28> */
.L_x_46:
[----:B------:R-:W-:Y:S05]  /*18b0*/  BSYNC.RECONVERGENT B5 ;  /* 0x0000000000057941 */ /* 0x000fea0003800200 */
.L_x_45:
[----:B------:R-:W-:-:S07]  /*18c0*/  FADD R22, R22, -R0 ;  /* 0x8000000016167221 */ /* 0x000fce0000000000 */
.L_x_44:
[----:B------:R-:W-:Y:S05]  /*18d0*/  BSYNC.RECONVERGENT B4 ;  /* 0x0000000000047941 */ /* 0x000fea0003800200 */
.L_x_43:
        /* <DEDUP_REMOVED lines=24> */
.L_x_48:
[----:B------:R-:W-:Y:S05]  /*1a60*/  BSYNC.RECONVERGENT B4 ;  /* 0x0000000000047941 */ /* 0x000fea0003800200 */
.L_x_47:
[----:B------:R-:W-:-:S05]  /*1a70*/  FADD R3, -R0, R22 ;  /* 0x0000001600037221 */ /* 0x000fca0000000100 */
[----:B------:R0:W-:Y:S02]  /*1a80*/  STG.E desc[UR6][R34.64+0xea600], R3 ;  /* 0x0ea6000322007986 */ /* 0x0001e4000c101906 */
.L_x_38:
[----:B------:R-:W-:Y:S05]  /*1a90*/  BSYNC.RECONVERGENT B3 ;  /* 0x0000000000037941 */ /* 0x000fea0003800200 */
.L_x_37:
[----:B------:R-:W-:-:S04]  /*1aa0*/  IADD3 R33, PT, PT, R4, R11, RZ ;  /* 0x0000000b04217210 */ /* 0x000fc80007ffe0ff */
[----:B------:R-:W-:-:S13]  /*1ab0*/  ISETP.GE.U32.AND P0, PT, R33, 0x190, PT ;  /* 0x000001902100780c */ /* 0x000fda0003f06070 */
[----:B------:R-:W-:Y:S05]  /*1ac0*/  @!P0 BRA `(.L_x_49) ;  /* 0xfffffff000248947 */ /* 0x000fea000383ffff */
.L_x_12:
[----:B------:R-:W-:Y:S05]  /*1ad0*/  BSYNC.RECONVERGENT B0 ;  /* 0x0000000000007941 */ /* 0x000fea0003800200 */
.L_x_11:
[----:B------:R-:W-:-:S04]  /*1ae0*/  IADD3 R8, PT, PT, R9, R8, RZ ;  /* 0x0000000809087210 */ /* 0x000fc80007ffe0ff */
[----:B------:R-:W-:-:S13]  /*1af0*/  ISETP.GE.AND P0, PT, R8, 0x12c, PT ;  /* 0x0000012c0800780c */ /* 0x000fda0003f06270 */
[----:B------:R-:W-:Y:S05]  /*1b00*/  @!P0 BRA `(.L_x_50) ;  /* 0xffffffe400e88947 */ /* 0x000fea000383ffff */
[----:B------:R-:W-:Y:S05]  /*1b10*/  EXIT ;  /* 0x000000000000794d */ /* 0x000fea0003800000 */
        .weak           $__internal_0_$__cuda_sm3x_div_rn_noftz_f32_slowpath
        .type           $__internal_0_$__cuda_sm3x_div_rn_noftz_f32_slowpath,@function
        .size           $__internal_0_$__cuda_sm3x_div_rn_noftz_f32_slowpath,(.L_x_180 - $__internal_0_$__cuda_sm3x_div_rn_noftz_f32_slowpath)
$__internal_0_$__cuda_sm3x_div_rn_noftz_f32_slowpath:
[----:B------:R-:W-:Y:S01]  /*1b20*/  SHF.R.U32.HI R27, RZ, 0x17, R0 ;  /* 0x00000017ff1b7819 */ /* 0x000fe20000011600 */
[----:B------:R-:W-:Y:S01]  /*1b30*/  BSSY.RECONVERGENT B1, `(.L_x_51) ;  /* 0x0000062000017945 */ /* 0x000fe20003800200 */
[----:B------:R-:W-:Y:S02]  /*1b40*/  SHF.R.U32.HI R29, RZ, 0x17, R3 ;  /* 0x00000017ff1d7819 */ /* 0x000fe40000011603 */
[----:B------:R-:W-:Y:S02]  /*1b50*/  LOP3.LUT R27, R27, 0xff, RZ, 0xc0, !PT ;  /* 0x000000ff1b1b7812 */ /* 0x000fe400078ec0ff */
[----:B------:R-:W-:Y:S02]  /*1b60*/  LOP3.LUT R29, R29, 0xff, RZ, 0xc0, !PT ;  /* 0x000000ff1d1d7812 */ /* 0x000fe400078ec0ff */
[----:B------:R-:W-:Y:S02]  /*1b70*/  IADD3 R30, PT, PT, R27, -0x1, RZ ;  /* 0xffffffff1b1e7810 */ /* 0x000fe40007ffe0ff */
[----:B------:R-:W-:-:S02]  /*1b80*/  IADD3 R31, PT, PT, R29, -0x1, RZ ;  /* 0xffffffff1d1f7810 */ /* 0x000fc40007ffe0ff */
[----:B------:R-:W-:-:S04]  /*1b90*/  ISETP.GT.U32.AND P0, PT, R30, 0xfd, PT ;  /* 0x000000fd1e00780c */ /* 0x000fc80003f04070 */
[----:B------:R-:W-:-:S13]  /*1ba0*/  ISETP.GT.U32.OR P0, PT, R31, 0xfd, P0 ;  /* 0x000000fd1f00780c */ /* 0x000fda0000704470 */
[----:B------:R-:W-:Y:S01]  /*1bb0*/  @!P0 IMAD.MOV.U32 R28, RZ, RZ, RZ ;  /* 0x000000ffff1c8224 */ /* 0x000fe200078e00ff */
[----:B------:R-:W-:Y:S06]  /*1bc0*/  @!P0 BRA `(.L_x_52) ;  /* 0x00000000005c8947 */ /* 0x000fec0003800000 */
[----:B------:R-:W-:Y:S02]  /*1bd0*/  FSETP.GTU.FTZ.AND P0, PT, |R3|, +INF , PT ;  /* 0x7f8000000300780b */ /* 0x000fe40003f1c200 */
[----:B------:R-:W-:-:S04]  /*1be0*/  FSETP.GTU.FTZ.AND P1, PT, |R0|, +INF , PT ;  /* 0x7f8000000000780b */ /* 0x000fc80003f3c200 */
[----:B------:R-:W-:-:S13]  /*1bf0*/  PLOP3.LUT P0, PT, P0, P1, PT, 0xf8, 0x8f ;  /* 0x00000000008f781c */ /* 0x000fda0000703f70 */
[----:B------:R-:W-:Y:S05]  /*1c00*/  @P0 BRA `(.L_x_53) ;  /* 0x00000004004c0947 */ /* 0x000fea0003800000 */
[----:B------:R-:W-:-:S13]  /*1c10*/  LOP3.LUT P0, RZ, R0, 0x7fffffff, R3, 0xc8, !PT ;  /* 0x7fffffff00ff7812 */ /* 0x000fda000780c803 */
[----:B------:R-:W-:Y:S05]  /*1c20*/  @!P0 BRA `(.L_x_54) ;  /* 0x00000004003c8947 */ /* 0x000fea0003800000 */
[C---:B------:R-:W-:Y:S02]  /*1c30*/  FSETP.NEU.FTZ.AND P2, PT, |R3|.reuse, +INF , PT ;  /* 0x7f8000000300780b */ /* 0x040fe40003f5d200 */
[----:B------:R-:W-:Y:S02]  /*1c40*/  FSETP.NEU.FTZ.AND P1, PT, |R0|, +INF , PT ;  /* 0x7f8000000000780b */ /* 0x000fe40003f3d200 */
[----:B------:R-:W-:-:S11]  /*1c50*/  FSETP.NEU.FTZ.AND P0, PT, |R3|, +INF , PT ;  /* 0x7f8000000300780b */ /* 0x000fd60003f1d200 */
[----:B------:R-:W-:Y:S05]  /*1c60*/  @!P1 BRA !P2, `(.L_x_54) ;  /* 0x00000004002c9947 */ /* 0x000fea0005000000 */
[----:B------:R-:W-:-:S04]  /*1c70*/  LOP3.LUT P2, RZ, R3, 0x7fffffff, RZ, 0xc0, !PT ;  /* 0x7fffffff03ff7812 */ /* 0x000fc8000784c0ff */
[----:B------:R-:W-:-:S13]  /*1c80*/  PLOP3.LUT P1, PT, P1, P2, PT, 0x2f, 0xf2 ;  /* 0x0000000000f2781c */ /* 0x000fda0000f24577 */
[----:B------:R-:W-:Y:S05]  /*1c90*/  @P1 BRA `(.L_x_55) ;  /* 0x0000000400181947 */ /* 0x000fea0003800000 */
[----:B------:R-:W-:-:S04]  /*1ca0*/  LOP3.LUT P1, RZ, R0, 0x7fffffff, RZ, 0xc0, !PT ;  /* 0x7fffffff00ff7812 */ /* 0x000fc8000782c0ff */
[----:B------:R-:W-:-:S13]  /*1cb0*/  PLOP3.LUT P0, PT, P0, P1, PT, 0x2f, 0xf2 ;  /* 0x0000000000f2781c */ /* 0x000fda0000702577 */
[----:B------:R-:W-:Y:S05]  /*1cc0*/  @P0 BRA `(.L_x_56) ;  /* 0x0000000400000947 */ /* 0x000fea0003800000 */
[----:B------:R-:W-:Y:S02]  /*1cd0*/  ISETP.GE.AND P0, PT, R31, RZ, PT ;  /* 0x000000ff1f00720c */ /* 0x000fe40003f06270 */
[----:B------:R-:W-:-:S11]  /*1ce0*/  ISETP.GE.AND P1, PT, R30, RZ, PT ;  /* 0x000000ff1e00720c */ /* 0x000fd60003f26270 */
[----:B------:R-:W-:Y:S01]  /*1cf0*/  @P0 MOV R28, RZ ;  /* 0x000000ff001c0202 */ /* 0x000fe20000000f00 */
[----:B------:R-:W-:Y:S01]  /*1d00*/  @!P0 FFMA R3, R3, 1.84467440737095516160e+19, RZ ;  /* 0x5f80000003038823 */ /* 0x000fe200000000ff */
[----:B------:R-:W-:Y:S01]  /*1d10*/  @!P0 MOV R28, 0xffffffc0 ;  /* 0xffffffc0001c8802 */ /* 0x000fe20000000f00 */
[----:B------:R-:W-:-:S03]  /*1d20*/  @!P1 FFMA R0, R0, 1.84467440737095516160e+19, RZ ;  /* 0x5f80000000009823 */ /* 0x000fc600000000ff */
[----:B------:R-:W-:-:S07]  /*1d30*/  @!P1 IADD3 R28, PT, PT, R28, 0x40, RZ ;  /* 0x000000401c1c9810 */ /* 0x000fce0007ffe0ff */
.L_x_52:
[----:B------:R-:W-:Y:S01]  /*1d40*/  LEA R31, R27, 0xc0800000, 0x17 ;  /* 0xc08000001b1f7811 */ /* 0x000fe200078eb8ff */
[----:B------:R-:W-:Y:S01]  /*1d50*/  BSSY.RECONVERGENT B2, `(.L_x_57) ;  /* 0x0000036000027945 */ /* 0x000fe20003800200 */
[----:B------:R-:W-:Y:S02]  /*1d60*/  IADD3 R30, PT, PT, R29, -0x7f, RZ ;  /* 0xffffff811d1e7810 */ /* 0x000fe40007ffe0ff */
[----:B------:R-:W-:Y:S02]  /*1d70*/  IADD3 R36, PT, PT, -R31, R0, RZ ;  /* 0x000000001f247210 */ /* 0x000fe40007ffe1ff */
[----:B------:R-:W-:Y:S02]  /*1d80*/  IADD3 R27, PT, PT, R30, 0x7f, -R27 ;  /* 0x0000007f1e1b7810 */ /* 0x000fe40007ffe81b */
[----:B------:R-:W0:Y:S01]  /*1d90*/  MUFU.RCP R0, R36 ;  /* 0x0000002400007308 */ /* 0x000e220000001000 */
[----:B------:R-:W-:Y:S01]  /*1da0*/  FADD.FTZ R31, -R36, -RZ ;  /* 0x800000ff241f7221 */ /* 0x000fe20000010100 */
[----:B------:R-:W-:-:S03]  /*1db0*/  IADD3 R27, PT, PT, R27, R28, RZ ;  /* 0x0000001c1b1b7210 */ /* 0x000fc60007ffe0ff */
[----:B0-----:R-:W-:-:S04]  /*1dc0*/  FFMA R29, R0, R31, 1 ;  /* 0x3f800000001d7423 */ /* 0x001fc8000000001f */
[----:B------:R-:W-:Y:S01]  /*1dd0*/  FFMA R29, R0, R29, R0 ;  /* 0x0000001d001d7223 */ /* 0x000fe20000000000 */
[----:B------:R-:W-:-:S04]  /*1de0*/  IMAD R0, R30, -0x800000, R3 ;  /* 0xff8000001e007824 */ /* 0x000fc800078e0203 */
[----:B------:R-:W-:-:S04]  /*1df0*/  FFMA R32, R0, R29, RZ ;  /* 0x0000001d00207223 */ /* 0x000fc800000000ff */
[----:B------:R-:W-:-:S04]  /*1e00*/  FFMA R3, R31, R32, R0 ;  /* 0x000000201f037223 */ /* 0x000fc80000000000 */
[----:B------:R-:W-:-:S04]  /*1e10*/  FFMA R32, R29, R3, R32 ;  /* 0x000000031d207223 */ /* 0x000fc80000000020 */
[----:B------:R-:W-:-:S04]  /*1e20*/  FFMA R31, R31, R32, R0 ;  /* 0x000000201f1f7223 */ /* 0x000fc80000000000 */
[----:B------:R-:W-:-:S05]  /*1e30*/  FFMA R0, R29, R31, R32 ;  /* 0x0000001f1d007223 */ /* 0x000fca0000000020 */
[----:B------:R-:W-:-:S04]  /*1e40*/  SHF.R.U32.HI R3, RZ, 0x17, R0 ;  /* 0x00000017ff037819 */ /* 0x000fc80000011600 */
[----:B------:R-:W-:-:S04]  /*1e50*/  LOP3.LUT R28, R3, 0xff, RZ, 0xc0, !PT ;  /* 0x000000ff031c7812 */ /* 0x000fc800078ec0ff */
[----:B------:R-:W-:-:S04]  /*1e60*/  IADD3 R3, PT, PT, R28, R27, RZ ;  /* 0x0000001b1c037210 */ /* 0x000fc80007ffe0ff */
[----:B------:R-:W-:-:S04]  /*1e70*/  IADD3 R28, PT, PT, R3, -0x1, RZ ;  /* 0xffffffff031c7810 */ /* 0x000fc80007ffe0ff */
[----:B------:R-:W-:-:S13]  /*1e80*/  ISETP.GE.U32.AND P0, PT, R28, 0xfe, PT ;  /* 0x000000fe1c00780c */ /* 0x000fda0003f06070 */
[----:B------:R-:W-:Y:S05]  /*1e90*/  @!P0 BRA `(.L_x_58) ;  /* 0x0000000000808947 */ /* 0x000fea0003800000 */
[----:B------:R-:W-:-:S13]  /*1ea0*/  ISETP.GT.AND P0, PT, R3, 0xfe, PT ;  /* 0x000000fe0300780c */ /* 0x000fda0003f04270 */
[----:B------:R-:W-:Y:S05]  /*1eb0*/  @P0 BRA `(.L_x_59) ;  /* 0x00000000006c0947 */ /* 0x000fea0003800000 */
[----:B------:R-:W-:-:S13]  /*1ec0*/  ISETP.GE.AND P0, PT, R3, 0x1, PT ;  /* 0x000000010300780c */ /* 0x000fda0003f06270 */
[----:B------:R-:W-:Y:S05]  /*1ed0*/  @P0 BRA `(.L_x_60) ;  /* 0x0000000000740947 */ /* 0x000fea0003800000 */
[----:B------:R-:W-:Y:S02]  /*1ee0*/  ISETP.GE.AND P0, PT, R3, -0x18, PT ;  /* 0xffffffe80300780c */ /* 0x000fe40003f06270 */
[----:B------:R-:W-:-:S11]  /*1ef0*/  LOP3.LUT R0, R0, 0x80000000, RZ, 0xc0, !PT ;  /* 0x8000000000007812 */ /* 0x000fd600078ec0ff */
[----:B------:R-:W-:Y:S05]  /*1f00*/  @!P0 BRA `(.L_x_60) ;  /* 0x0000000000688947 */ /* 0x000fea0003800000 */
[CCC-:B------:R-:W-:Y:S01]  /*1f10*/  FFMA.RZ R27, R29.reuse, R31.reuse, R32.reuse ;  /* 0x0000001f1d1b7223 */ /* 0x1c0fe2000000c020 */
[CCC-:B------:R-:W-:Y:S01]  /*1f20*/  FFMA.RP R28, R29.reuse, R31.reuse, R32.reuse ;  /* 0x0000001f1d1c7223 */ /* 0x1c0fe20000008020 */
[----:B------:R-:W-:Y:S01]  /*1f30*/  FFMA.RM R31, R29, R31, R32 ;  /* 0x0000001f1d1f7223 */ /* 0x000fe20000004020 */
[----:B------:R-:W-:Y:S02]  /*1f40*/  IADD3 R29, PT, PT, R3, 0x20, RZ ;  /* 0x00000020031d7810 */ /* 0x000fe40007ffe0ff */
[----:B------:R-:W-:Y:S02]  /*1f50*/  LOP3.LUT R27, R27, 0x7fffff, RZ, 0xc0, !PT ;  /* 0x007fffff1b1b7812 */ /* 0x000fe400078ec0ff */
[----:B------:R-:W-:Y:S02]  /*1f60*/  ISETP.NE.AND P2, PT, R3, RZ, PT ;  /* 0x000000ff0300720c */ /* 0x000fe40003f45270 */
[----:B------:R-:W-:Y:S02]  /*1f70*/  LOP3.LUT R30, R27, 0x800000, RZ, 0xfc, !PT ;  /* 0x008000001b1e7812 */ /* 0x000fe400078efcff */
[----:B------:R-:W-:-:S02]  /*1f80*/  ISETP.NE.AND P1, PT, R3, RZ, PT ;  /* 0x000000ff0300720c */ /* 0x000fc40003f25270 */
[----:B------:R-:W-:Y:S02]  /*1f90*/  IADD3 R3, PT, PT, -R3, RZ, RZ ;  /* 0x000000ff03037210 */ /* 0x000fe40007ffe1ff */
[----:B------:R-:W-:Y:S02]  /*1fa0*/  SHF.L.U32 R29, R30, R29, RZ ;  /* 0x0000001d1e1d7219 */ /* 0x000fe400000006ff */
[----:B------:R-:W-:Y:S02]  /*1fb0*/  FSETP.NEU.FTZ.AND P0, PT, R28, R31, PT ;  /* 0x0000001f1c00720b */ /* 0x000fe40003f1d000 */
[----:B------:R-:W-:Y:S02]  /*1fc0*/  SEL R3, R3, RZ, P2 ;  /* 0x000000ff03037207 */ /* 0x000fe40001000000 */
[----:B------:R-:W-:Y:S02]  /*1fd0*/  ISETP.NE.AND P1, PT, R29, RZ, P1 ;  /* 0x000000ff1d00720c */ /* 0x000fe40000f25270 */
[----:B------:R-:W-:-:S02]  /*1fe0*/  SHF.R.U32.HI R30, RZ, R3, R30 ;  /* 0x00000003ff1e7219 */ /* 0x000fc4000001161e */
[----:B------:R-:W-:Y:S02]  /*1ff0*/  PLOP3.LUT P0, PT, P0, P1, PT, 0xf8, 0x8f ;  /* 0x00000000008f781c */ /* 0x000fe40000703f70 */
[----:B------:R-:W-:Y:S02]  /*2000*/  SHF.R.U32.HI R27, RZ, 0x1, R30 ;  /* 0x00000001ff1b7819 */ /* 0x000fe4000001161e */
[----:B------:R-:W-:-:S04]  /*2010*/  SEL R28, RZ, 0x1, !P0 ;  /* 0x00000001ff1c7807 */ /* 0x000fc80004000000 */
[----:B------:R-:W-:-:S04]  /*2020*/  LOP3.LUT R3, R28, 0x1, R27, 0xf8, !PT ;  /* 0x000000011c037812 */ /* 0x000fc800078ef81b */
[----:B------:R-:W-:-:S04]  /*2030*/  LOP3.LUT R30, R3, R30, RZ, 0xc0, !PT ;  /* 0x0000001e031e7212 */ /* 0x000fc800078ec0ff */
[----:B------:R-:W-:-:S04]  /*2040*/  IADD3 R27, PT, PT, R27, R30, RZ ;  /* 0x0000001e1b1b7210 */ /* 0x000fc80007ffe0ff */
[----:B------:R-:W-:Y:S01]  /*2050*/  LOP3.LUT R0, R27, R0, RZ, 0xfc, !PT ;  /* 0x000000001b007212 */ /* 0x000fe200078efcff */
[----:B------:R-:W-:Y:S06]  /*2060*/  BRA `(.L_x_60) ;  /* 0x0000000000107947 */ /* 0x000fec0003800000 */
.L_x_59:
[----:B------:R-:W-:-:S04]  /*2070*/  LOP3.LUT R0, R0, 0x80000000, RZ, 0xc0, !PT ;  /* 0x8000000000007812 */ /* 0x000fc800078ec0ff */
[----:B------:R-:W-:Y:S01]  /*2080*/  LOP3.LUT R0, R0, 0x7f800000, RZ, 0xfc, !PT ;  /* 0x7f80000000007812 */ /* 0x000fe200078efcff */
[----:B------:R-:W-:Y:S06]  /*2090*/  BRA `(.L_x_60) ;  /* 0x0000000000047947 */ /* 0x000fec0003800000 */
.L_x_58:
[----:B------:R-:W-:-:S07]  /*20a0*/  LEA R0, R27, R0, 0x17 ;  /* 0x000000001b007211 */ /* 0x000fce00078eb8ff */
.L_x_60:
[----:B------:R-:W-:Y:S05]  /*20b0*/  BSYNC.RECONVERGENT B2 ;  /* 0x0000000000027941 */ /* 0x000fea0003800200 */
.L_x_57:
[----:B------:R-:W-:Y:S05]  /*20c0*/  BRA `(.L_x_61) ;  /* 0x0000000000207947 */ /* 0x000fea0003800000 */
.L_x_56:
[----:B------:R-:W-:-:S04]  /*20d0*/  LOP3.LUT R0, R0, 0x80000000, R3, 0x48, !PT ;  /* 0x8000000000007812 */ /* 0x000fc800078e4803 */
[----:B------:R-:W-:Y:S01]  /*20e0*/  LOP3.LUT R0, R0, 0x7f800000, RZ, 0xfc, !PT ;  /* 0x7f80000000007812 */ /* 0x000fe200078efcff */
[----:B------:R-:W-:Y:S06]  /*20f0*/  BRA `(.L_x_61) ;  /* 0x0000000000147947 */ /* 0x000fec0003800000 */
.L_x_55:
[----:B------:R-:W-:Y:S01]  /*2100*/  LOP3.LUT R0, R0, 0x80000000, R3, 0x48, !PT ;  /* 0x8000000000007812 */ /* 0x000fe200078e4803 */
[----:B------:R-:W-:Y:S06]  /*2110*/  BRA `(.L_x_61) ;  /* 0x00000000000c7947 */ /* 0x000fec0003800000 */
.L_x_54:
[----:B------:R-:W0:Y:S01]  /*2120*/  MUFU.RSQ R0, -QNAN ;  /* 0xffc0000000007908 */ /* 0x000e220000001400 */
[----:B------:R-:W-:Y:S05]  /*2130*/  BRA `(.L_x_61) ;  /* 0x0000000000047947 */ /* 0x000fea0003800000 */
.L_x_53:
[----:B------:R-:W-:-:S07]  /*2140*/  FADD.FTZ R0, R3, R0 ;  /* 0x0000000003007221 */ /* 0x000fce0000010000 */
.L_x_61:
[----:B------:R-:W-:Y:S05]  /*2150*/  BSYNC.RECONVERGENT B1 ;  /* 0x0000000000017941 */ /* 0x000fea0003800200 */
.L_x_51:
[----:B------:R-:W-:-:S04]  /*2160*/  HFMA2 R3, -RZ, RZ, 0, 0 ;  /* 0x00000000ff037431 */ /* 0x000fc800000001ff */
[----:B0-----:R-:W-:Y:S05]  /*2170*/  RET.REL.NODEC R2 `(_Z19integrate_elevationR5water) ;  /* 0xffffffdc02a07950 */ /* 0x001fea0003c3ffff */
.L_x_62:
        /* <DEDUP_REMOVED lines=16> */
.L_x_180:


//--------------------- .text._Z18integrate_velocityR5water --------------------------
	.section	.text._Z18integrate_velocityR5water,"ax",@progbits
	.align	128
        .global         _Z18integrate_velocityR5water
        .type           _Z18integrate_velocityR5water,@function
        .size           _Z18integrate_velocityR5water,(.L_x_181 - _Z18integrate_velocityR5water)
        .other          _Z18integrate_velocityR5water,@"STO_CUDA_ENTRY STV_DEFAULT"
_Z18integrate_velocityR5water:
.text._Z18integrate_velocityR5water:
        /* <DEDUP_REMOVED lines=8> */
[----:B------:R-:W1:Y:S01]  /*0080*/  LDCU UR5, c[0x3][0xc] ;  /* 0x00c00180ff0577ac */ /* 0x000e620008000800 */
[----:B------:R-:W2:Y:S06]  /*0090*/  S2R R6, SR_TID.Y ;  /* 0x0000000000067919 */ /* 0x000eac0000002200 */
[----:B------:R-:W2:Y:S08]  /*00a0*/  S2UR UR4, SR_CTAID.Y ;  /* 0x00000000000479c3 */ /* 0x000eb00000002600 */
[----:B------:R-:W2:Y:S01]  /*00b0*/  LDC R9, c[0x0][0x364] ;  /* 0x0000d900ff097b82 */ /* 0x000ea20000000800 */
[----:B-1----:R-:W-:Y:S01]  /*00c0*/  MOV R7, UR5 ;  /* 0x0000000500077c02 */ /* 0x002fe20008000f00 */
[----:B0-----:R-:W0:Y:S08]  /*00d0*/  MUFU.RCP R4, R2 ;  /* 0x0000000200047308 */ /* 0x001e300000001000 */
[----:B------:R-:W1:Y:S01]  /*00e0*/  FCHK P0, R7, R2 ;  /* 0x0000000207007302 */ /* 0x000e620000000000 */
[----:B--2---:R-:W-:-:S02]  /*00f0*/  IMAD R6, R9, UR4, R6 ;  /* 0x0000000409067c24 */ /* 0x004fc4000f8e0206 */
[----:B0-----:R-:W-:-:S04]  /*0100*/  FFMA R3, R4, -R2, 1 ;  /* 0x3f80000004037423 */ /* 0x001fc80000000802 */
[----:B------:R-:W-:-:S04]  /*0110*/  FFMA R4, R4, R3, R4 ;  /* 0x0000000304047223 */ /* 0x000fc80000000004 */
[----:B------:R-:W-:-:S04]  /*0120*/  FFMA R3, R4, UR5, RZ ;  /* 0x0000000504037c23 */ /* 0x000fc800080000ff */
[----:B------:R-:W-:-:S04]  /*0130*/  FFMA R0, R3, -R2, UR5 ;  /* 0x0000000503007e23 */ /* 0x000fc80008000802 */
[----:B------:R-:W-:Y:S01]  /*0140*/  FFMA R4, R4, R0, R3 ;  /* 0x0000000004047223 */ /* 0x000fe20000000003 */
[----:B-1----:R-:W-:Y:S06]  /*0150*/  @!P0 BRA `(.L_x_63) ;  /* 0x00000000001c8947 */ /* 0x002fec0003800000 */
[----:B------:R-:W0:Y:S01]  /*0160*/  LDCU UR4, c[0x3][0xc] ;  /* 0x00c00180ff0477ac */ /* 0x000e220008000800 */
[----:B------:R-:W-:Y:S01]  /*0170*/  MOV R2, 0x1c0 ;  /* 0x000001c000027802 */ /* 0x000fe20000000f00 */
[----:B------:R-:W1:Y:S01]  /*0180*/  LDCU UR5, c[0x3][0x4] ;  /* 0x00c00080ff0577ac */ /* 0x000e620008000800 */
[----:B0-----:R-:W-:Y:S02]  /*0190*/  MOV R3, UR4 ;  /* 0x0000000400037c02 */ /* 0x001fe40008000f00 */
[----:B-1----:R-:W-:-:S07]  /*01a0*/  MOV R0, UR5 ;  /* 0x0000000500007c02 */ /* 0x002fce0008000f00 */
[----:B------:R-:W-:Y:S05]  /*01b0*/  CALL.REL.NOINC `($__internal_1_$__cuda_sm3x_div_rn_noftz_f32_slowpath) ;  /* 0x0000000c00fc7944 */ /* 0x000fea0003c00000 */
[----:B------:R-:W-:-:S07]  /*01c0*/  MOV R4, R0 ;  /* 0x0000000000047202 */ /* 0x000fce0000000f00 */
.L_x_63:
[----:B------:R-:W0:Y:S02]  /*01d0*/  LDC.64 R10, c[0x3][0x8] ;  /* 0x00c00200ff0a7b82 */ /* 0x000e240000000a00 */
        /* <DEDUP_REMOVED lines=8> */
[----:B------:R-:W0:Y:S01]  /*0260*/  LDCU.64 UR4, c[0x3][0x8] ;  /* 0x00c00100ff0477ac */ /* 0x000e220008000a00 */
[----:B------:R-:W-:Y:S02]  /*0270*/  MOV R2, 0x2b0 ;  /* 0x000002b000027802 */ /* 0x000fe40000000f00 */
[----:B0-----:R-:W-:Y:S02]  /*0280*/  MOV R3, UR5 ;  /* 0x0000000500037c02 */ /* 0x001fe40008000f00 */
[----:B------:R-:W-:-:S07]  /*0290*/  MOV R0, UR4 ;  /* 0x0000000400007c02 */ /* 0x000fce0008000f00 */
[----:B------:R-:W-:Y:S05]  /*02a0*/  CALL.REL.NOINC `($__internal_1_$__cuda_sm3x_div_rn_noftz_f32_slowpath) ;  /* 0x0000000c00c07944 */ /* 0x000fea0003c00000 */
[----:B------:R-:W-:-:S07]  /*02b0*/  MOV R7, R0 ;  /* 0x0000000000077202 */ /* 0x000fce0000000f00 */
.L_x_64:
[----:B------:R-:W0:Y:S01]  /*02c0*/  LDCU UR4, c[0x0][0x374] ;  /* 0x00006e80ff0477ac */ /* 0x000e220008000800 */
[----:B------:R-:W1:Y:S01]  /*02d0*/  LDC.64 R16, c[0x0][0x380] ;  /* 0x0000e000ff107b82 */ /* 0x000e620000000a00 */
[----:B------:R-:W2:Y:S01]  /*02e0*/  LDCU.64 UR6, c[0x0][0x358] ;  /* 0x00006b00ff0677ac */ /* 0x000ea20008000a00 */
[----:B------:R-:W3:Y:S01]  /*02f0*/  LDCU UR5, c[0x3][URZ] ;  /* 0x00c00000ff0577ac */ /* 0x000ee20008000800 */
[----:B0-----:R-:W-:Y:S01]  /*0300*/  IMAD R9, R9, UR4, RZ ;  /* 0x0000000409097c24 */ /* 0x001fe2000f8e02ff */
[----:B------:R-:W0:Y:S03]  /*0310*/  LDCU UR4, c[0x0][0x370] ;  /* 0x00006e00ff0477ac */ /* 0x000e260008000800 */
[----:B------:R-:W4:Y:S01]  /*0320*/  I2F.U32.RP R0, R9 ;  /* 0x0000000900007306 */ /* 0x000f220000209000 */
[CC--:B------:R-:W-:Y:S02]  /*0330*/  IADD3 R8, PT, PT, R6.reuse, R9.reuse, RZ ;  /* 0x0000000906087210 */ /* 0x0c0fe40007ffe0ff */
[----:B------:R-:W-:Y:S01]  /*0340*/  IADD3 R15, PT, PT, RZ, -R9, RZ ;  /* 0x80000009ff0f7210 */ /* 0x000fe20007ffe0ff */
[----:B-1----:R-:W-:Y:S01]  /*0350*/  IMAD.WIDE.U32 R16, R6, 0x4, R16 ;  /* 0x0000000406107825 */ /* 0x002fe200078e0010 */
[----:B------:R-:W-:-:S02]  /*0360*/  ISETP.GE.U32.AND P0, PT, R8, 0x190, PT ;  /* 0x000001900800780c */ /* 0x000fc40003f06070 */
[----:B------:R-:W-:Y:S02]  /*0370*/  VIMNMX.U32 R11, PT, PT, R8, 0x190, !PT ;  /* 0x00000190080b7848 */ /* 0x000fe40007fe0000 */
[----:B------:R-:W-:Y:S02]  /*0380*/  SEL R13, RZ, 0x1, P0 ;  /* 0x00000001ff0d7807 */ /* 0x000fe40000000000 */
[----:B------:R-:W-:Y:S01]  /*0390*/  ISETP.NE.U32.AND P2, PT, R9, RZ, PT ;  /* 0x000000ff0900720c */ /* 0x000fe20003f45070 */
[----:B----4-:R-:W1:Y:S01]  /*03a0*/  MUFU.RCP R0, R0 ;  /* 0x0000000000007308 */ /* 0x010e620000001000 */
[----:B0-----:R-:W-:Y:S01]  /*03b0*/  IMAD R12, R12, UR4, RZ ;  /* 0x000000040c0c7c24 */ /* 0x001fe2000f8e02ff */
[----:B-1----:R-:W-:Y:S02]  /*03c0*/  IADD3 R2, PT, PT, R0, 0xffffffe, RZ ;  /* 0x0ffffffe00027810 */ /* 0x002fe40007ffe0ff */
[----:B------:R-:W-:-:S04]  /*03d0*/  IADD3 R0, PT, PT, R11, -R8, -R13 ;  /* 0x800000080b007210 */ /* 0x000fc80007ffe80d */
[----:B------:R0:W1:Y:S01]  /*03e0*/  F2I.FTZ.U32.TRUNC.NTZ R3, R2 ;  /* 0x0000000200037305 */ /* 0x000062000021f000 */
[----:B------:R-:W4:Y:S01]  /*03f0*/  LDC R11, c[0x3][0x10] ;  /* 0x00c00400ff0b7b82 */ /* 0x000f220000000800 */
[----:B0-----:R-:W-:Y:S02]  /*0400*/  HFMA2 R2, -RZ, RZ, 0, 0 ;  /* 0x00000000ff027431 */ /* 0x001fe400000001ff */
[----:B-1----:R-:W-:-:S04]  /*0410*/  IMAD R15, R15, R3, RZ ;  /* 0x000000030f0f7224 */ /* 0x002fc800078e02ff */
[----:B------:R-:W-:-:S06]  /*0420*/  IMAD.HI.U32 R3, R3, R15, R2 ;  /* 0x0000000f03037227 */ /* 0x000fcc00078e0002 */
[----:B------:R-:W-:-:S04]  /*0430*/  IMAD.HI.U32 R10, R3, R0, RZ ;  /* 0x00000000030a7227 */ /* 0x000fc800078e00ff */
[----:B----4-:R-:W-:Y:S01]  /*0440*/  FADD R11, -R11, 1 ;  /* 0x3f8000000b0b7421 */ /* 0x010fe20000000100 */
        /* <DEDUP_REMOVED lines=8> */
[----:B--23--:R-:W-:-:S07]  /*04d0*/  IADD3 R13, PT, PT, R13, R10, RZ ;  /* 0x0000000a0d0d7210 */ /* 0x00cfce0007ffe0ff */
.L_x_86:
[----:B------:R-:W-:Y:S01]  /*04e0*/  ISETP.GT.U32.AND P0, PT, R6, 0x18f, PT ;  /* 0x0000018f0600780c */ /* 0x000fe20003f04070 */
[----:B------:R-:W-:-:S12]  /*04f0*/  BSSY.RECONVERGENT B0, `(.L_x_65) ;  /* 0x00000c7000007945 */ /* 0x000fd80003800200 */
[----:B0-----:R-:W-:Y:S05]  /*0500*/  @P0 BRA `(.L_x_66) ;  /* 0x0000000c00140947 */ /* 0x001fea0003800000 */
[----:B------:R-:W0:Y:S01]  /*0510*/  LDC.64 R14, c[0x0][0x380] ;  /* 0x0000e000ff0e7b82 */ /* 0x000e220000000a00 */
[----:B------:R-:W-:Y:S01]  /*0520*/  LOP3.LUT P0, RZ, R13, 0x1, RZ, 0xc0, !PT ;  /* 0x000000010dff7812 */ /* 0x000fe2000780c0ff */
[----:B------:R-:W-:Y:S01]  /*0530*/  BSSY.RECONVERGENT B1, `(.L_x_67) ;  /* 0x0000040000017945 */ /* 0x000fe20003800200 */
[----:B------:R-:W-:Y:S01]  /*0540*/  MOV R21, R6 ;  /* 0x0000000600157202 */ /* 0x000fe20000000f00 */
[----:B0-----:R-:W-:-:S10]  /*0550*/  IMAD.WIDE R14, R5, 0x640, R14 ;  /* 0x00000640050e7825 */ /* 0x001fd400078e020e */
[----:B------:R-:W-:Y:S05]  /*0560*/  @P0 BRA `(.L_x_68) ;  /* 0x0000000000f00947 */ /* 0x000fea0003800000 */
[----:B------:R-:W-:Y:S02]  /*0570*/  ISETP.NE.AND P0, PT, R6, 0x18f, PT ;  /* 0x0000018f0600780c */ /* 0x000fe40003f05270 */
[----:B------:R-:W-:Y:S02]  /*0580*/  MOV R21, R8 ;  /* 0x0000000800157202 */ /* 0x000fe40000000f00 */
[----:B------:R-:W-:-:S13]  /*0590*/  ISETP.EQ.OR P0, PT, R5, 0x12b, !P0 ;  /* 0x0000012b0500780c */ /* 0x000fda0004702670 */
[----:B------:R-:W-:Y:S05]  /*05a0*/  @P0 BRA `(.L_x_68) ;  /* 0x0000000000e00947 */ /* 0x000fea0003800000 */
[----:B------:R-:W-:Y:S01]  /*05b0*/  IMAD.WIDE.U32 R24, R6, 0x4, R14 ;  /* 0x0000000406187825 */ /* 0x000fe200078e000e */
[----:B------:R-:W2:Y:S01]  /*05c0*/  LDG.E R23, desc[UR6][R16.64+0x15ff40] ;  /* 0x15ff400610177981 */ /* 0x000ea2000c1e1900 */
[----:B------:R-:W0:Y:S03]  /*05d0*/  LDCU UR4, c[0x3][URZ] ;  /* 0x00c00000ff0477ac */ /* 0x000e260008000800 */
[----:B------:R-:W3:Y:S04]  /*05e0*/  LDG.E R2, desc[UR6][R24.64+0xeac40] ;  /* 0x0eac400618027981 */ /* 0x000ee8000c1e1900 */
[----:B------:R-:W3:Y:S04]  /*05f0*/  LDG.E R19, desc[UR6][R24.64+0xea600] ;  /* 0x0ea6000618137981 */ /* 0x000ee8000c1e1900 */
[----:B------:R-:W4:Y:S04]  /*0600*/  LDG.E R22, desc[UR6][R24.64] ;  /* 0x0000000618167981 */ /* 0x000f28000c1e1900 */
[----:B------:R-:W5:Y:S04]  /*0610*/  LDG.E R26, desc[UR6][R16.64+0x15f900] ;  /* 0x15f90006101a7981 */ /* 0x000f68000c1e1900 */
[----:B------:R-:W5:Y:S04]  /*0620*/  LDG.E R20, desc[UR6][R24.64+0x75300] ;  /* 0x0753000618147981 */ /* 0x000f68000c1e1900 */
[----:B------:R-:W5:Y:S01]  /*0630*/  LDG.E R18, desc[UR6][R24.64+0xea604] ;  /* 0x0ea6040618127981 */ /* 0x000f62000c1e1900 */
[----:B------:R-:W-:Y:S01]  /*0640*/  BSSY.RECONVERGENT B2, `(.L_x_69) ;  /* 0x0000015000027945 */ /* 0x000fe20003800200 */
[----:B--2---:R-:W-:-:S04]  /*0650*/  FADD R0, R23, 1 ;  /* 0x3f80000017007421 */ /* 0x004fc80000000000 */
[----:B------:R-:W1:Y:S01]  /*0660*/  MUFU.RCP R27, R0 ;  /* 0x00000000001b7308 */ /* 0x000e620000001000 */
[----:B---3--:R-:W-:Y:S01]  /*0670*/  FADD R3, R2, -R19 ;  /* 0x8000001302037221 */ /* 0x008fe20000000000 */
[----:B----4-:R-:W-:-:S03]  /*0680*/  FMUL R2, R22, R23 ;  /* 0x0000001716027220 */ /* 0x010fc60000400000 */
[----:B------:R-:W-:-:S04]  /*0690*/  FMUL R3, R3, R4 ;  /* 0x0000000403037220 */ /* 0x000fc80000400000 */
[----:B0-----:R-:W-:-:S04]  /*06a0*/  FFMA R3, R3, UR4, -R2 ;  /* 0x0000000403037c23 */ /* 0x001fc80008000802 */
[----:B-----5:R-:W-:Y:S01]  /*06b0*/  FFMA R3, R20, R26, R3 ;  /* 0x0000001a14037223 */ /* 0x020fe20000000003 */
[----:B-1----:R-:W-:Y:S01]  /*06c0*/  FFMA R28, -R0, R27, 1 ;  /* 0x3f800000001c7423 */ /* 0x002fe2000000011b */
[----:B------:R-:W-:Y:S02]  /*06d0*/  FADD R2, -R19, R18 ;  /* 0x0000001213027221 */ /* 0x000fe40000000100 */
[----:B------:R-:W0:Y:S01]  /*06e0*/  FCHK P0, R3, R0 ;  /* 0x0000000003007302 */ /* 0x000e220000000000 */
[----:B------:R-:W-:Y:S01]  /*06f0*/  FFMA R28, R27, R28, R27 ;  /* 0x0000001c1b1c7223 */ /* 0x000fe2000000001b */
[----:B------:R-:W-:Y:S01]  /*0700*/  FMUL R18, R11, R22 ;  /* 0x000000160b127220 */ /* 0x000fe20000400000 */
[----:B------:R-:W-:Y:S02]  /*0710*/  FMUL R19, R2, R7 ;  /* 0x0000000702137220 */ /* 0x000fe40000400000 */
[----:B------:R-:W-:-:S04]  /*0720*/  FFMA R23, R3, R28, RZ ;  /* 0x0000001c03177223 */ /* 0x000fc800000000ff */
[----:B------:R-:W-:-:S04]  /*0730*/  FFMA R26, -R0, R23, R3 ;  /* 0x00000017001a7223 */ /* 0x000fc80000000103 */
[----:B------:R-:W-:Y:S01]  /*0740*/  FFMA R23, R28, R26, R23 ;  /* 0x0000001a1c177223 */ /* 0x000fe20000000017 */
[----:B0-----:R-:W-:Y:S06]  /*0750*/  @!P0 BRA `(.L_x_70) ;  /* 0x00000000000c8947 */ /* 0x001fec0003800000 */
[----:B------:R-:W-:-:S07]  /*0760*/  MOV R2, 0x780 ;  /* 0x0000078000027802 */ /* 0x000fce0000000f00 */
[----:B------:R-:W-:Y:S05]  /*0770*/  CALL.REL.NOINC `($__internal_1_$__cuda_sm3x_div_rn_noftz_f32_slowpath) ;  /* 0x00000008008c7944 */ /* 0x000fea0003c00000 */
[----:B------:R-:W-:-:S07]  /*0780*/  MOV R23, R0 ;  /* 0x0000000000177202 */ /* 0x000fce0000000f00 */
.L_x_70:
[----:B------:R-:W-:Y:S05]  /*0790*/  BSYNC.RECONVERGENT B2 ;  /* 0x0000000000027941 */ /* 0x000fea0003800200 */
.L_x_69:
[----:B------:R-:W-:Y:S01]  /*07a0*/  FADD R23, R18, -R23 ;  /* 0x8000001712177221 */ /* 0x000fe20000000000 */
[----:B------:R-:W0:Y:S04]  /*07b0*/  LDCU UR4, c[0x3][URZ] ;  /* 0x00c00000ff0477ac */ /* 0x000e280008000800 */
[----:B------:R1:W-:Y:S04]  /*07c0*/  STG.E desc[UR6][R24.64], R23 ;  /* 0x0000001718007986 */ /* 0x0003e8000c101906 */
[----:B------:R-:W2:Y:S04]  /*07d0*/  LDG.E R3, desc[UR6][R16.64+0x15ff40] ;  /* 0x15ff400610037981 */ /* 0x000ea8000c1e1900 */
[----:B------:R-:W3:Y:S01]  /*07e0*/  LDG.E R2, desc[UR6][R16.64+0x15f900] ;  /* 0x15f9000610027981 */ /* 0x000ee2000c1e1900 */
[----:B------:R-:W-:Y:S01]  /*07f0*/  BSSY.RECONVERGENT B2, `(.L_x_71) ;  /* 0x0000011000027945 */ /* 0x000fe20003800200 */
[----:B--2---:R-:W-:Y:S01]  /*0800*/  FADD R18, R3, 1 ;  /* 0x3f80000003127421 */ /* 0x004fe20000000000 */
[----:B------:R-:W-:Y:S01]  /*0810*/  FMUL R0, R20, R3 ;  /* 0x0000000314007220 */ /* 0x000fe20000400000 */
[----:B------:R-:W-:-:S02]  /*0820*/  FMUL R20, R11, R20 ;  /* 0x000000140b147220 */ /* 0x000fc40000400000 */
[----:B------:R-:W2:Y:S01]  /*0830*/  MUFU.RCP R27, R18 ;  /* 0x00000012001b7308 */ /* 0x000ea20000001000 */
[----:B0-----:R-:W-:-:S04]  /*0840*/  FFMA R3, R19, UR4, -R0 ;  /* 0x0000000413037c23 */ /* 0x001fc80008000800 */
[----:B---3--:R-:W-:-:S04]  /*0850*/  FFMA R3, -R22, R2, R3 ;  /* 0x0000000216037223 */ /* 0x008fc80000000103 */
[----:B------:R-:W0:Y:S01]  /*0860*/  FCHK P0, R3, R18 ;  /* 0x0000001203007302 */ /* 0x000e220000000000 */
[----:B--2---:R-:W-:-:S04]  /*0870*/  FFMA R0, -R18, R27, 1 ;  /* 0x3f80000012007423 */ /* 0x004fc8000000011b */
[----:B------:R-:W-:-:S04]  /*0880*/  FFMA R0, R27, R0, R27 ;  /* 0x000000001b007223 */ /* 0x000fc8000000001b */
[----:B------:R-:W-:-:S04]  /*0890*/  FFMA R19, R3, R0, RZ ;  /* 0x0000000003137223 */ /* 0x000fc800000000ff */
[----:B------:R-:W-:-:S04]  /*08a0*/  FFMA R2, -R18, R19, R3 ;  /* 0x0000001312027223 */ /* 0x000fc80000000103 */
[----:B------:R-:W-:Y:S01]  /*08b0*/  FFMA R0, R0, R2, R19 ;  /* 0x0000000200007223 */ /* 0x000fe20000000013 */
[----:B01----:R-:W-:Y:S06]  /*08c0*/  @!P0 BRA `(.L_x_72) ;  /* 0x00000000000c8947 */ /* 0x003fec0003800000 */
[----:B------:R-:W-:Y:S02]  /*08d0*/  MOV R0, R18 ;  /* 0x0000001200007202 */ /* 0x000fe40000000f00 */
[----:B------:R-:W-:-:S07]  /*08e0*/  MOV R2, 0x900 ;  /* 0x0000090000027802 */ /* 0x000fce0000000f00 */
[----:B------:R-:W-:Y:S05]  /*08f0*/  CALL.REL.NOINC `($__internal_1_$__cuda_sm3x_div_rn_noftz_f32_slowpath) ;  /* 0x00000008002c7944 */ /* 0x000fea0003c00000 */
.L_x_72:
[----:B------:R-:W-:Y:S05]  /*0900*/  BSYNC.RECONVERGENT B2 ;  /* 0x0000000000027941 */ /* 0x000fea0003800200 */
.L_x_71:
[----:B------:R-:W-:-:S05]  /*0910*/  FADD R3, R20, -R0 ;  /* 0x8000000014037221 */ /* 0x000fca0000000000 */
[----:B------:R0:W-:Y:S02]  /*0920*/  STG.E desc[UR6][R24.64+0x75300], R3 ;  /* 0x0753000318007986 */ /* 0x0001e4000c101906 */
.L_x_68:
[----:B------:R-:W-:Y:S05]  /*0930*/  BSYNC.RECONVERGENT B1 ;  /* 0x0000000000017941 */ /* 0x000fea0003800200 */
.L_x_67:
[----:B------:R-:W-:-:S04]  /*0940*/  ISETP.GE.U32.AND P0, PT, R8, 0x190, PT ;  /* 0x000001900800780c */ /* 0x000fc80003f06070 */
[----:B0-----:R-:W-:-:S04]  /*0950*/  SEL R3, RZ, 0xffffffff, P0 ;  /* 0xffffffffff037807 */ /* 0x001fc80000000000 */
[----:B------:R-:W-:-:S13]  /*0960*/  ISETP.NE.AND P0, PT, R10, R3, PT ;  /* 0x000000030a00720c */ /* 0x000fda0003f05270 */
[----:B------:R-:W-:Y:S05]  /*0970*/  @!P0 BRA `(.L_x_66) ;  /* 0x0000000400f88947 */ /* 0x000fea0003800000 */
.L_x_85:
[----:B------:R-:W-:Y:S01]  /*0980*/  ISETP.NE.AND P0, PT, R21, 0x18f, PT ;  /* 0x0000018f1500780c */ /* 0x000fe20003f05270 */
[----:B------:R-:W-:Y:S03]  /*0990*/  BSSY.RECONVERGENT B1, `(.L_x_73) ;  /* 0x000003b000017945 */ /* 0x000fe60003800200 */
[----:B------:R-:W-:-:S13]  /*09a0*/  ISETP.EQ.OR P0, PT, R5, 0x12b, !P0 ;  /* 0x0000012b0500780c */ /* 0x000fda0004702670 */
[----:B0-----:R-:W-:Y:S05]  /*09b0*/  @P0 BRA `(.L_x_74) ;  /* 0x0000000000e00947 */ /* 0x001fea0003800000 */
[----:B------:R-:W0:Y:S01]  /*09c0*/  LDC.64 R24, c[0x0][0x380] ;  /* 0x0000e000ff187b82 */ /* 0x000e220000000a00 */
[----:B------:R-:W-:-:S05]  /*09d0*/  IMAD.WIDE.U32 R34, R21, 0x4, R14 ;  /* 0x0000000415227825 */ /* 0x000fca00078e000e */
[----:B------:R-:W2:Y:S04]  /*09e0*/  LDG.E R2, desc[UR6][R34.64+0xeac40] ;  /* 0x0eac400622027981 */ /* 0x000ea8000c1e1900 */
[----:B------:R-:W2:Y:S04]  /*09f0*/  LDG.E R19, desc[UR6][R34.64+0xea600] ;  /* 0x0ea6000622137981 */ /* 0x000ea8000c1e1900 */
[----:B------:R-:W3:Y:S04]  /*0a00*/  LDG.E R22, desc[UR6][R34.64] ;  /* 0x0000000622167981 */ /* 0x000ee8000c1e1900 */
[----:B------:R-:W4:Y:S04]  /*0a10*/  LDG.E R20, desc[UR6][R34.64+0x75300] ;  /* 0x0753000622147981 */ /* 0x000f28000c1e1900 */
[----:B------:R-:W5:Y:S01]  /*0a20*/  LDG.E R18, desc[UR6][R34.64+0xea604] ;  /* 0x0ea6040622127981 */ /* 0x000f62000c1e1900 */
[----:B0-----:R-:W-:-:S05]  /*0a30*/  IMAD.WIDE.U32 R24, R21, 0x4, R24 ;  /* 0x0000000415187825 */ /* 0x001fca00078e0018 */
[----:B------:R-:W3:Y:S04]  /*0a40*/  LDG.E R23, desc[UR6][R24.64+0x15ff40] ;  /* 0x15ff400618177981 */ /* 0x000ee8000c1e1900 */
[----:B------:R-:W4:Y:S01]  /*0a50*/  LDG.E R26, desc[UR6][R24.64+0x15f900] ;  /* 0x15f90006181a7981 */ /* 0x000f22000c1e1900 */
[----:B------:R-:W-:Y:S01]  /*0a60*/  BSSY.RECONVERGENT B2, `(.L_x_75) ;  /* 0x0000015000027945 */ /* 0x000fe20003800200 */
[----:B--2---:R-:W-:-:S04]  /*0a70*/  FADD R3, R2, -R19 ;  /* 0x8000001302037221 */ /* 0x004fc80000000000 */
[----:B------:R-:W-:Y:S01]  /*0a80*/  FMUL R3, R3, R4 ;  /* 0x0000000403037220 */ /* 0x000fe20000400000 */
[----:B---3--:R-:W-:-:S04]  /*0a90*/  FADD R0, R23, 1 ;  /* 0x3f80000017007421 */ /* 0x008fc80000000000 */
[----:B------:R-:W0:Y:S01]  /*0aa0*/  MUFU.RCP R27, R0 ;  /* 0x00000000001b7308 */ /* 0x000e220000001000 */
[----:B------:R-:W-:-:S04]  /*0ab0*/  FMUL R2, R22, R23 ;  /* 0x0000001716027220 */ /* 0x000fc80000400000 */
[----:B------:R-:W-:-:S04]  /*0ac0*/  FFMA R3, R3, UR5, -R2 ;  /* 0x0000000503037c23 */ /* 0x000fc80008000802 */
[----:B----4-:R-:W-:-:S04]  /*0ad0*/  FFMA R3, R20, R26, R3 ;  /* 0x0000001a14037223 */ /* 0x010fc80000000003 */
[----:B------:R-:W1:Y:S01]  /*0ae0*/  FCHK P0, R3, R0 ;  /* 0x0000000003007302 */ /* 0x000e620000000000 */
[----:B0-----:R-:W-:-:S04]  /*0af0*/  FFMA R2, -R0, R27, 1 ;  /* 0x3f80000000027423 */ /* 0x001fc8000000011b */
[----:B------:R-:W-:-:S04]  /*0b00*/  FFMA R2, R27, R2, R27 ;  /* 0x000000021b027223 */ /* 0x000fc8000000001b */
[----:B------:R-:W-:Y:S01]  /*0b10*/  FFMA R23, R3, R2, RZ ;  /* 0x0000000203177223 */ /* 0x000fe200000000ff */
[----:B-----5:R-:W-:-:S03]  /*0b20*/  FADD R18, -R19, R18 ;  /* 0x0000001213127221 */ /* 0x020fc60000000100 */
[----:B------:R-:W-:Y:S01]  /*0b30*/  FFMA R26, -R0, R23, R3 ;  /* 0x00000017001a7223 */ /* 0x000fe20000000103 */
[----:B------:R-:W-:Y:S01]  /*0b40*/  FMUL R19, R11, R22 ;  /* 0x000000160b137220 */ /* 0x000fe20000400000 */
[----:B------:R-:W-:Y:S02]  /*0b50*/  FMUL R18, R18, R7 ;  /* 0x0000000712127220 */ /* 0x000fe40000400000 */
[----:B------:R-:W-:Y:S01]  /*0b60*/  FFMA R2, R2, R26, R23 ;  /* 0x0000001a02027223 */ /* 0x000fe20000000017 */
[----:B-1----:R-:W-:Y:S06]  /*0b70*/  @!P0 BRA `(.L_x_76) ;  /* 0x00000000000c8947 */ /* 0x002fec0003800000 */
[----:B------:R-:W-:-:S07]  /*0b80*/  MOV R2, 0xba0 ;  /* 0x00000ba000027802 */ /* 0x000fce0000000f00 */
[----:B------:R-:W-:Y:S05]  /*0b90*/  CALL.REL.NOINC `($__internal_1_$__cuda_sm3x_div_rn_noftz_f32_slowpath) ;  /* 0x0000000400847944 */ /* 0x000fea0003c00000 */
[----:B------:R-:W-:-:S07]  /*0ba0*/  MOV R2, R0 ;  /* 0x0000000000027202 */ /* 0x000fce0000000f00 */
.L_x_76:
[----:B------:R-:W-:Y:S05]  /*0bb0*/  BSYNC.RECONVERGENT B2 ;  /* 0x0000000000027941 */ /* 0x000fea0003800200 */
.L_x_75:
[----:B------:R-:W-:-:S05]  /*0bc0*/  FADD R19, R19, -R2 ;  /* 0x8000000213137221 */ /* 0x000fca0000000000 */
[----:B------:R0:W-:Y:S04]  /*0bd0*/  STG.E desc[UR6][R34.64], R19 ;  /* 0x0000001322007986 */ /* 0x0001e8000c101906 */
[----:B------:R-:W2:Y:S04]  /*0be0*/  LDG.E R3, desc[UR6][R24.64+0x15ff40] ;  /* 0x15ff400618037981 */ /* 0x000ea8000c1e1900 */
[----:B------:R-:W3:Y:S01]  /*0bf0*/  LDG.E R0, desc[UR6][R24.64+0x15f900] ;  /* 0x15f9000618007981 */ /* 0x000ee2000c1e1900 */
[----:B------:R-:W-:Y:S01]  /*0c00*/  BSSY.RECONVERGENT B2, `(.L_x_77) ;  /* 0x0000011000027945 */ /* 0x000fe20003800200 */
[----:B--2---:R-:W-:Y:S01]  /*0c10*/  FADD R26, R3, 1 ;  /* 0x3f800000031a7421 */ /* 0x004fe20000000000 */
[----:B------:R-:W-:Y:S01]  /*0c20*/  FMUL R3, R20, R3 ;  /* 0x0000000314037220 */ /* 0x000fe20000400000 */
[----:B------:R-:W-:-:S02]  /*0c30*/  FMUL R20, R11, R20 ;  /* 0x000000140b147220 */ /* 0x000fc40000400000 */
[----:B------:R-:W1:Y:S01]  /*0c40*/  MUFU.RCP R2, R26 ;  /* 0x0000001a00027308 */ /* 0x000e620000001000 */
[----:B------:R-:W-:-:S04]  /*0c50*/  FFMA R3, R18, UR5, -R3 ;  /* 0x0000000512037c23 */ /* 0x000fc80008000803 */
[----:B---3--:R-:W-:-:S04]  /*0c60*/  FFMA R3, -R22, R0, R3 ;  /* 0x0000000016037223 */ /* 0x008fc80000000103 */
[----:B------:R-:W2:Y:S01]  /*0c70*/  FCHK P0, R3, R26 ;  /* 0x0000001a03007302 */ /* 0x000ea20000000000 */
[----:B-1----:R-:W-:-:S04]  /*0c80*/  FFMA R23, -R26, R2, 1 ;  /* 0x3f8000001a177423 */ /* 0x002fc80000000102 */
[----:B------:R-:W-:-:S04]  /*0c90*/  FFMA R2, R2, R23, R2 ;  /* 0x0000001702027223 */ /* 0x000fc80000000002 */
[----:B0-----:R-:W-:-:S04]  /*0ca0*/  FFMA R19, R3, R2, RZ ;  /* 0x0000000203137223 */ /* 0x001fc800000000ff */
[----:B------:R-:W-:-:S04]  /*0cb0*/  FFMA R0, -R26, R19, R3 ;  /* 0x000000131a007223 */ /* 0x000fc80000000103 */
[----:B------:R-:W-:Y:S01]  /*0cc0*/  FFMA R0, R2, R0, R19 ;  /* 0x0000000002007223 */ /* 0x000fe20000000013 */
[----:B--2---:R-:W-:Y:S06]  /*0cd0*/  @!P0 BRA `(.L_x_78) ;  /* 0x00000000000c8947 */ /* 0x004fec0003800000 */
[----:B------:R-:W-:Y:S02]  /*0ce0*/  MOV R0, R26 ;  /* 0x0000001a00007202 */ /* 0x000fe40000000f00 */
[----:B------:R-:W-:-:S07]  /*0cf0*/  MOV R2, 0xd10 ;  /* 0x00000d1000027802 */ /* 0x000fce0000000f00 */
[----:B------:R-:W-:Y:S05]  /*0d00*/  CALL.REL.NOINC `($__internal_1_$__cuda_sm3x_div_rn_noftz_f32_slowpath) ;  /* 0x0000000400287944 */ /* 0x000fea0003c00000 */
.L_x_78:
[----:B------:R-:W-:Y:S05]  /*0d10*/  BSYNC.RECONVERGENT B2 ;  /* 0x0000000000027941 */ /* 0x000fea0003800200 */
.L_x_77:
[----:B------:R-:W-:-:S05]  /*0d20*/  FADD R3, R20, -R0 ;  /* 0x8000000014037221 */ /* 0x000fca0000000000 */
[----:B------:R0:W-:Y:S02]  /*0d30*/  STG.E desc[UR6][R34.64+0x75300], R3 ;  /* 0x0753000322007986 */ /* 0x0001e4000c101906 */
.L_x_74:
[----:B------:R-:W-:Y:S05]  /*0d40*/  BSYNC.RECONVERGENT B1 ;  /* 0x0000000000017941 */ /* 0x000fea0003800200 */
.L_x_73:
[----:B------:R-:W-:Y:S01]  /*0d50*/  IADD3 R22, PT, PT, R9, R21, RZ ;  /* 0x0000001509167210 */ /* 0x000fe20007ffe0ff */
[----:B------:R-:W-:Y:S03]  /*0d60*/  BSSY.RECONVERGENT B1, `(.L_x_79) ;  /* 0x000003c000017945 */ /* 0x000fe60003800200 */
[----:B------:R-:W-:-:S04]  /*0d70*/  ISETP.NE.AND P0, PT, R22, 0x18f, PT ;  /* 0x0000018f1600780c */ /* 0x000fc80003f05270 */
[----:B------:R-:W-:-:S13]  /*0d80*/  ISETP.EQ.OR P0, PT, R5, 0x12b, !P0 ;  /* 0x0000012b0500780c */ /* 0x000fda0004702670 */
[----:B------:R-:W-:Y:S05]  /*0d90*/  @P0 BRA `(.L_x_80) ;  /* 0x0000000000e00947 */ /* 0x000fea0003800000 */
[----:B------:R-:W1:Y:S01]  /*0da0*/  LDC.64 R18, c[0x0][0x380] ;  /* 0x0000e000ff127b82 */ /* 0x000e620000000a00 */
[----:B------:R-:W-:-:S05]  /*0db0*/  IMAD.WIDE.U32 R20, R22, 0x4, R14 ;  /* 0x0000000416147825 */ /* 0x000fca00078e000e */
[----:B------:R-:W0:Y:S04]  /*0dc0*/  LDG.E R2, desc[UR6][R20.64+0xeac40] ;  /* 0x0eac400614027981 */ /* 0x000e28000c1e1900 */
[----:B------:R-:W0:Y:S04]  /*0dd0*/  LDG.E R23, desc[UR6][R20.64+0xea600] ;  /* 0x0ea6000614177981 */ /* 0x000e28000c1e1900 */
[----:B------:R-:W2:Y:S04]  /*0de0*/  LDG.E R24, desc[UR6][R20.64] ;  /* 0x0000000614187981 */ /* 0x000ea8000c1e1900 */
[----:B------:R-:W3:Y:S04]  /*0df0*/  LDG.E R26, desc[UR6][R20.64+0x75300] ;  /* 0x07530006141a7981 */ /* 0x000ee8000c1e1900 */
[----:B------:R-:W4:Y:S01]  /*0e00*/  LDG.E R28, desc[UR6][R20.64+0xea604] ;  /* 0x0ea60406141c7981 */ /* 0x000f22000c1e1900 */
[----:B-1----:R-:W-:-:S05]  /*0e10*/  IMAD.WIDE.U32 R18, R22, 0x4, R18 ;  /* 0x0000000416127825 */ /* 0x002fca00078e0012 */
[----:B------:R-:W5:Y:S04]  /*0e20*/  LDG.E R25, desc[UR6][R18.64+0x15ff40] ;  /* 0x15ff400612197981 */ /* 0x000f68000c1e1900 */
[----:B------:R-:W3:Y:S01]  /*0e30*/  LDG.E R27, desc[UR6][R18.64+0x15f900] ;  /* 0x15f90006121b7981 */ /* 0x000ee2000c1e1900 */
[----:B------:R-:W-:Y:S01]  /*0e40*/  BSSY.RECONVERGENT B2, `(.L_x_81) ;  /* 0x0000015000027945 */ /* 0x000fe20003800200 */
[----:B0-----:R-:W-:-:S04]  /*0e50*/  FADD R3, R2, -R23 ;  /* 0x8000001702037221 */ /* 0x001fc80000000000 */
[----:B------:R-:W-:Y:S01]  /*0e60*/  FMUL R3, R3, R4 ;  /* 0x0000000403037220 */ /* 0x000fe20000400000 */
[----:B-----5:R-:W-:-:S04]  /*0e70*/  FADD R0, R25, 1 ;  /* 0x3f80000019007421 */ /* 0x020fc80000000000 */
[----:B------:R-:W0:Y:S01]  /*0e80*/  MUFU.RCP R29, R0 ;  /* 0x00000000001d7308 */ /* 0x000e220000001000 */
[----:B--2---:R-:W-:-:S04]  /*0e90*/  FMUL R2, R24, R25 ;  /* 0x0000001918027220 */ /* 0x004fc80000400000 */
[----:B------:R-:W-:-:S04]  /*0ea0*/  FFMA R3, R3, UR5, -R2 ;  /* 0x0000000503037c23 */ /* 0x000fc80008000802 */
[----:B---3--:R-:W-:-:S04]  /*0eb0*/  FFMA R3, R26, R27, R3 ;  /* 0x0000001b1a037223 */ /* 0x008fc80000000003 */
[----:B------:R-:W1:Y:S01]  /*0ec0*/  FCHK P0, R3, R0 ;  /* 0x0000000003007302 */ /* 0x000e620000000000 */
[----:B0-----:R-:W-:-:S04]  /*0ed0*/  FFMA R2, -R0, R29, 1 ;  /* 0x3f80000000027423 */ /* 0x001fc8000000011d */
[----:B------:R-:W-:-:S04]  /*0ee0*/  FFMA R2, R29, R2, R29 ;  /* 0x000000021d027223 */ /* 0x000fc8000000001d */
[----:B------:R-:W-:Y:S01]  /*0ef0*/  FFMA R25, R3, R2, RZ ;  /* 0x0000000203197223 */ /* 0x000fe200000000ff */
[----:B----4-:R-:W-:-:S03]  /*0f00*/  FADD R28, -R23, R28 ;  /* 0x0000001c171c7221 */ /* 0x010fc60000000100 */
[----:B------:R-:W-:Y:S01]  /*0f10*/  FFMA R27, -R0, R25, R3 ;  /* 0x00000019001b7223 */ /* 0x000fe20000000103 */
[----:B------:R-:W-:-:S03]  /*0f20*/  FMUL R23, R11, R24 ;  /* 0x000000180b177220 */ /* 0x000fc60000400000 */
[----:B------:R-:W-:Y:S01]  /*0f30*/  FFMA R2, R2, R27, R25 ;  /* 0x0000001b02027223 */ /* 0x000fe20000000019 */
[----:B------:R-:W-:Y:S01]  /*0f40*/  FMUL R25, R28, R7 ;  /* 0x000000071c197220 */ /* 0x000fe20000400000 */
[----:B-1----:R-:W-:Y:S06]  /*0f50*/  @!P0 BRA `(.L_x_82) ;  /* 0x00000000000c8947 */ /* 0x002fec0003800000 */
[----:B------:R-:W-:-:S07]  /*0f60*/  MOV R2, 0xf80 ;  /* 0x00000f8000027802 */ /* 0x000fce0000000f00 */
[----:B------:R-:W-:Y:S05]  /*0f70*/  CALL.REL.NOINC `($__internal_1_$__cuda_sm3x_div_rn_noftz_f32_slowpath) ;  /* 0x00000000008c7944 */ /* 0x000fea0003c00000 */
[----:B------:R-:W-:-:S07]  /*0f80*/  MOV R2, R0 ;  /* 0x0000000000027202 */ /* 0x000fce0000000f00 */
.L_x_82:
[----:B------:R-:W-:Y:S05]  /*0f90*/  BSYNC.RECONVERGENT B2 ;  /* 0x0000000000027941 */ /* 0x000fea0003800200 */
.L_x_81:
        /* <DEDUP_REMOVED lines=21> */
.L_x_84:
[----:B------:R-:W-:Y:S05]  /*10f0*/  BSYNC.RECONVERGENT B2 ;  /* 0x0000000000027941 */ /* 0x000fea0003800200 */
.L_x_83:
[----:B------:R-:W-:-:S05]  /*1100*/  FADD R3, R26, -R0 ;  /* 0x800000001a037221 */ /* 0x000fca0000000000 */
[----:B------:R1:W-:Y:S02]  /*1110*/  STG.E desc[UR6][R20.64+0x75300], R3 ;  /* 0x0753000314007986 */ /* 0x0003e4000c101906 */
.L_x_80:
[----:B------:R-:W-:Y:S05]  /*1120*/  BSYNC.RECONVERGENT B1 ;  /* 0x0000000000017941 */ /* 0x000fea0003800200 */
.L_x_79:
[----:B-1----:R-:W-:-:S04]  /*1130*/  IADD3 R21, PT, PT, R9, R22, RZ ;  /* 0x0000001609157210 */ /* 0x002fc80007ffe0ff */
[----:B------:R-:W-:-:S13]  /*1140*/  ISETP.GE.U32.AND P0, PT, R21, 0x190, PT ;  /* 0x000001901500780c */ /* 0x000fda0003f06070 */
[----:B------:R-:W-:Y:S05]  /*1150*/  @!P0 BRA `(.L_x_85) ;  /* 0xfffffff800088947 */ /* 0x000fea000383ffff */
.L_x_66:
[----:B------:R-:W-:Y:S05]  /*1160*/  BSYNC.RECONVERGENT B0 ;  /* 0x0000000000007941 */ /* 0x000fea0003800200 */
.L_x_65:
[----:B------:R-:W-:-:S04]  /*1170*/  IADD3 R5, PT, PT, R12, R5, RZ ;  /* 0x000000050c057210 */ /* 0x000fc80007ffe0ff */
[----:B------:R-:W-:-:S13]  /*1180*/  ISETP.GE.AND P0, PT, R5, 0x12c, PT ;  /* 0x0000012c0500780c */ /* 0x000fda0003f06270 */
[----:B------:R-:W-:Y:S05]  /*1190*/  @!P0 BRA `(.L_x_86) ;  /* 0xfffffff000d08947 */ /* 0x000fea000383ffff */
[----:B------:R-:W-:Y:S05]  /*11a0*/  EXIT ;  /* 0x000000000000794d */ /* 0x000fea0003800000 */
        .weak           $__internal_1_$__cuda_sm3x_div_rn_noftz_f32_slowpath
        .type           $__internal_1_$__cuda_sm3x_div_rn_noftz_f32_slowpath,@function
        .size           $__internal_1_$__cuda_sm3x_div_rn_noftz_f32_slowpath,(.L_x_181 - $__internal_1_$__cuda_sm3x_div_rn_noftz_f32_slowpath)
$__internal_1_$__cuda_sm3x_div_rn_noftz_f32_slowpath:
        /* <DEDUP_REMOVED lines=9> */
[----:B------:R-:W-:Y:S01]  /*1240*/  @!P0 MOV R28, RZ ;  /* 0x000000ff001c8202 */ /* 0x000fe20000000f00 */
        /* <DEDUP_REMOVED lines=24> */
.L_x_88:
[----:B------:R-:W-:Y:S01]  /*13d0*/  LEA R33, R27, 0xc0800000, 0x17 ;  /* 0xc08000001b217811 */ /* 0x000fe200078eb8ff */
[----:B------:R-:W-:Y:S01]  /*13e0*/  BSSY.RECONVERGENT B4, `(.L_x_93) ;  /* 0x0000036000047945 */ /* 0x000fe20003800200 */
[----:B------:R-:W-:Y:S02]  /*13f0*/  IADD3 R32, PT, PT, R29, -0x7f, RZ ;  /* 0xffffff811d207810 */ /* 0x000fe40007ffe0ff */
[----:B------:R-:W-:Y:S02]  /*1400*/  IADD3 R33, PT, PT, -R33, R0, RZ ;  /* 0x0000000021217210 */ /* 0x000fe40007ffe1ff */
[C---:B------:R-:W-:Y:S01]  /*1410*/  IADD3 R27, PT, PT, R32.reuse, 0x7f, -R27 ;  /* 0x0000007f201b7810 */ /* 0x040fe20007ffe81b */
[----:B------:R-:W-:Y:S01]  /*1420*/  IMAD R0, R32, -0x800000, R3 ;  /* 0xff80000020007824 */ /* 0x000fe200078e0203 */
[----:B------:R-:W0:Y:S01]  /*1430*/  MUFU.RCP R30, R33 ;  /* 0x00000021001e7308 */ /* 0x000e220000001000 */
[----:B------:R-:W-:Y:S01]  /*1440*/  FADD.FTZ R31, -R33, -RZ ;  /* 0x800000ff211f7221 */ /* 0x000fe20000010100 */
[----:B------:R-:W-:-:S03]  /*1450*/  IADD3 R27, PT, PT, R27, R28, RZ ;  /* 0x0000001c1b1b7210 */ /* 0x000fc60007ffe0ff */
[----:B0-----:R-:W-:-:S04]  /*1460*/  FFMA R29, R30, R31, 1 ;  /* 0x3f8000001e1d7423 */ /* 0x001fc8000000001f */
[----:B------:R-:W-:-:S04]  /*1470*/  FFMA R29, R30, R29, R30 ;  /* 0x0000001d1e1d7223 */ /* 0x000fc8000000001e */
        /* <DEDUP_REMOVED lines=40> */
.L_x_95:
[----:B------:R-:W-:-:S04]  /*1700*/  LOP3.LUT R0, R0, 0x80000000, RZ, 0xc0, !PT ;  /* 0x8000000000007812 */ /* 0x000fc800078ec0ff */
[----:B------:R-:W-:Y:S01]  /*1710*/  LOP3.LUT R0, R0, 0x7f800000, RZ, 0xfc, !PT ;  /* 0x7f80000000007812 */ /* 0x000fe200078efcff */
[----:B------:R-:W-:Y:S06]  /*1720*/  BRA `(.L_x_96) ;  /* 0x0000000000047947 */ /* 0x000fec0003800000 */
.L_x_94:
[----:B------:R-:W-:-:S07]  /*1730*/  LEA R0, R27, R0, 0x17 ;  /* 0x000000001b007211 */ /* 0x000fce00078eb8ff */
.L_x_96:
[----:B------:R-:W-:Y:S05]  /*1740*/  BSYNC.RECONVERGENT B4 ;  /* 0x0000000000047941 */ /* 0x000fea0003800200 */
.L_x_93:
[----:B------:R-:W-:Y:S05]  /*1750*/  BRA `(.L_x_97) ;  /* 0x0000000000207947 */ /* 0x000fea0003800000 */
.L_x_92:
[----:B------:R-:W-:-:S04]  /*1760*/  LOP3.LUT R0, R0, 0x80000000, R3, 0x48, !PT ;  /* 0x8000000000007812 */ /* 0x000fc800078e4803 */
[----:B------:R-:W-:Y:S01]  /*1770*/  LOP3.LUT R0, R0, 0x7f800000, RZ, 0xfc, !PT ;  /* 0x7f80000000007812 */ /* 0x000fe200078efcff */
[----:B------:R-:W-:Y:S06]  /*1780*/  BRA `(.L_x_97) ;  /* 0x0000000000147947 */ /* 0x000fec0003800000 */
.L_x_91:
[----:B------:R-:W-:Y:S01]  /*1790*/  LOP3.LUT R0, R0, 0x80000000, R3, 0x48, !PT ;  /* 0x8000000000007812 */ /* 0x000fe200078e4803 */
[----:B------:R-:W-:Y:S06]  /*17a0*/  BRA `(.L_x_97) ;  /* 0x00000000000c7947 */ /* 0x000fec0003800000 */
.L_x_90:
[----:B------:R-:W0:Y:S01]  /*17b0*/  MUFU.RSQ R0, -QNAN ;  /* 0xffc0000000007908 */ /* 0x000e220000001400 */
[----:B------:R-:W-:Y:S05]  /*17c0*/  BRA `(.L_x_97) ;  /* 0x0000000000047947 */ /* 0x000fea0003800000 */
.L_x_89:
[----:B------:R-:W-:-:S07]  /*17d0*/  FADD.FTZ R0, R3, R0 ;  /* 0x0000000003007221 */ /* 0x000fce0000010000 */
.L_x_97:
[----:B------:R-:W-:Y:S05]  /*17e0*/  BSYNC.RECONVERGENT B3 ;  /* 0x0000000000037941 */ /* 0x000fea0003800200 */
.L_x_87:
[----:B------:R-:W-:-:S04]  /*17f0*/  HFMA2 R3, -RZ, RZ, 0, 0 ;  /* 0x00000000ff037431 */ /* 0x000fc800000001ff */
[----:B0-----:R-:W-:Y:S05]  /*1800*/  RET.REL.NODEC R2 `(_Z18integrate_velocityR5water) ;  /* 0xffffffe402fc7950 */ /* 0x001fea0003c3ffff */
.L_x_98:
        /* <DEDUP_REMOVED lines=15> */
.L_x_181:


//--------------------- .text._Z16initialize_waterR5water --------------------------
	.section	.text._Z16initialize_waterR5water,"ax",@progbits
	.align	128
        .global         _Z16initialize_waterR5water
        .type           _Z16initialize_waterR5water,@function
        .size           _Z16initialize_waterR5water,(.L_x_183 - _Z16initialize_waterR5water)
        .other          _Z16initialize_waterR5water,@"STO_CUDA_ENTRY STV_DEFAULT"
_Z16initialize_waterR5water:
.text._Z16initialize_waterR5water:
        /* <DEDUP_REMOVED lines=10> */
[----:B------:R-:W2:Y:S01]  /*00a0*/  MUFU.RCP64H R7, 400 ;  /* 0x4079000000077908 */ /* 0x000ea20000001800 */
[----:B------:R-:W-:Y:S01]  /*00b0*/  IMAD.MOV.U32 R12, RZ, RZ, 0x0 ;  /* 0x00000000ff0c7424 */ /* 0x000fe200078e00ff */
[----:B------:R-:W3:Y:S01]  /*00c0*/  LDCU UR5, c[0x3][0x8] ;  /* 0x00c00100ff0577ac */ /* 0x000ee20008000800 */
[----:B------:R-:W-:Y:S01]  /*00d0*/  IMAD.MOV.U32 R13, RZ, RZ, 0x40790000 ;  /* 0x40790000ff0d7424 */ /* 0x000fe200078e00ff */
[----:B------:R-:W-:Y:S01]  /*00e0*/  BSSY.RECONVERGENT B0, `(.L_x_99) ;  /* 0x000003e000007945 */ /* 0x000fe20003800200 */
[----:B------:R-:W-:Y:S01]  /*00f0*/  IMAD.MOV.U32 R6, RZ, RZ, 0x1 ;  /* 0x00000001ff067424 */ /* 0x000fe200078e00ff */
[----:B------:R-:W4:Y:S05]  /*0100*/  LDCU UR6, c[0x3][URZ] ;  /* 0x00c00000ff0677ac */ /* 0x000f2a0008000800 */
[----:B--2---:R-:W-:Y:S01]  /*0110*/  DFMA R8, R6, -R12, 1 ;  /* 0x3ff000000608742b */ /* 0x004fe2000000080c */
[----:B0-----:R-:W-:Y:S01]  /*0120*/  IMAD R2, R3, UR4, RZ ;  /* 0x0000000403027c24 */ /* 0x001fe2000f8e02ff */
[----:B------:R-:W1:Y:S03]  /*0130*/  S2UR UR4, SR_CTAID.Y ;  /* 0x00000000000479c3 */ /* 0x000e660000002600 */
[----:B------:R-:W0:Y:S03]  /*0140*/  I2F.U32.RP R0, R2 ;  /* 0x0000000200007306 */ /* 0x000e260000209000 */
[----:B------:R-:W-:Y:S01]  /*0150*/  DFMA R8, R8, R8, R8 ;  /* 0x000000080808722b */ /* 0x000fe20000000008 */
[----:B------:R-:W-:-:S02]  /*0160*/  IADD3 R17, PT, PT, RZ, -R2, RZ ;  /* 0x80000002ff117210 */ /* 0x000fc40007ffe0ff */
[----:B------:R-:W-:-:S05]  /*0170*/  ISETP.NE.U32.AND P2, PT, R2, RZ, PT ;  /* 0x000000ff0200720c */ /* 0x000fca0003f45070 */
[----:B------:R-:W-:Y:S01]  /*0180*/  DFMA R8, R6, R8, R6 ;  /* 0x000000080608722b */ /* 0x000fe20000000006 */
[----:B0-----:R-:W0:Y:S01]  /*0190*/  MUFU.RCP R0, R0 ;  /* 0x0000000000007308 */ /* 0x001e220000001000 */
[----:B-1----:R-:W-:Y:S01]  /*01a0*/  IMAD R3, R3, UR4, R4 ;  /* 0x0000000403037c24 */ /* 0x002fe2000f8e0204 */
[----:B------:R-:W1:Y:S03]  /*01b0*/  LDCU UR4, c[0x3][0x10] ;  /* 0x00c00200ff0477ac */ /* 0x000e660008000800 */
[C---:B------:R-:W-:Y:S02]  /*01c0*/  VIADD R10, R3.reuse, 0xffffff39 ;  /* 0xffffff39030a7836 */ /* 0x040fe40000000000 */
[----:B------:R-:W-:-:S04]  /*01d0*/  IMAD.IADD R4, R3, 0x1, R2 ;  /* 0x0000000103047824 */ /* 0x000fc800078e0202 */
[----:B------:R-:W2:Y:S01]  /*01e0*/  I2F.F64 R10, R10 ;  /* 0x0000000a000a7312 */ /* 0x000ea20000201c00 */
[----:B0-----:R-:W-:Y:S01]  /*01f0*/  VIADD R14, R0, 0xffffffe ;  /* 0x0ffffffe000e7836 */ /* 0x001fe20000000000 */
[C---:B------:R-:W-:Y:S01]  /*0200*/  ISETP.GE.U32.AND P0, PT, R4.reuse, 0x190, PT ;  /* 0x000001900400780c */ /* 0x040fe20003f06070 */
[C---:B------:R-:W-:Y:S01]  /*0210*/  VIADD R5, R4.reuse, 0x1 ;  /* 0x0000000104057836 */ /* 0x040fe20000000000 */
[----:B------:R-:W-:-:S04]  /*0220*/  VIMNMX.U32 R0, PT, PT, R4, 0x190, !PT ;  /* 0x0000019004007848 */ /* 0x000fc80007fe0000 */
[----:B------:R0:W5:Y:S07]  /*0230*/  F2I.FTZ.U32.TRUNC.NTZ R15, R14 ;  /* 0x0000000e000f7305 */ /* 0x00016e000021f000 */
[----:B------:R-:W-:Y:S01]  /*0240*/  @P0 IMAD.MOV R5, RZ, RZ, R4 ;  /* 0x000000ffff050224 */ /* 0x000fe200078e0204 */
[----:B--2---:R-:W-:Y:S01]  /*0250*/  DMUL R10, R10, 100 ;  /* 0x405900000a0a7828 */ /* 0x004fe20000000000 */
[----:B0-----:R-:W-:Y:S02]  /*0260*/  IMAD.MOV.U32 R14, RZ, RZ, RZ ;  /* 0x000000ffff0e7224 */ /* 0x001fe400078e00ff */
[----:B-----5:R-:W-:-:S07]  /*0270*/  IMAD R7, R17, R15, RZ ;  /* 0x0000000f11077224 */ /* 0x020fce00078e02ff */
[----:B------:R-:W-:Y:S01]  /*0280*/  FSETP.GEU.AND P3, PT, |R11|, 6.5827683646048100446e-37, PT ;  /* 0x036000000b00780b */ /* 0x000fe20003f6e200 */
[----:B------:R-:W-:Y:S01]  /*0290*/  IMAD.HI.U32 R14, R15, R7, R14 ;  /* 0x000000070f0e7227 */ /* 0x000fe200078e000e */
[----:B------:R-:W-:-:S03]  /*02a0*/  DFMA R6, R8, -R12, 1 ;  /* 0x3ff000000806742b */ /* 0x000fc6000000080c */
[----:B------:R-:W-:Y:S01]  /*02b0*/  IMAD.IADD R13, R0, 0x1, -R5 ;  /* 0x00000001000d7824 */ /* 0x000fe200078e0a05 */
[----:B------:R-:W-:-:S03]  /*02c0*/  I2FP.F32.U32 R0, R3 ;  /* 0x0000000300007245 */ /* 0x000fc60000201000 */
[----:B------:R-:W-:Y:S01]  /*02d0*/  IMAD.HI.U32 R5, R14, R13, RZ ;  /* 0x0000000d0e057227 */ /* 0x000fe200078e00ff */
[----:B------:R-:W-:-:S03]  /*02e0*/  DFMA R8, R8, R6, R8 ;  /* 0x000000060808722b */ /* 0x000fc60000000008 */
[----:B------:R-:W-:Y:S01]  /*02f0*/  FADD R0, -R0, 200 ;  /* 0x4348000000007421 */ /* 0x000fe20000000100 */
[----:B------:R-:W-:-:S03]  /*0300*/  IADD3 R7, PT, PT, -R5, RZ, RZ ;  /* 0x000000ff05077210 */ /* 0x000fc60007ffe1ff */
[----:B-1----:R-:W-:Y:S01]  /*0310*/  FMUL R0, R0, UR4 ;  /* 0x0000000400007c20 */ /* 0x002fe20008400000 */
[----:B------:R-:W-:Y:S01]  /*0320*/  UMOV UR4, URZ ;  /* 0x000000ff00047c82 */ /* 0x000fe20008000000 */
[----:B------:R-:W-:Y:S01]  /*0330*/  DMUL R14, R10, R8 ;  /* 0x000000080a0e7228 */ /* 0x000fe20000000000 */
[----:B------:R-:W-:Y:S02]  /*0340*/  IMAD R7, R2, R7, R13 ;  /* 0x0000000702077224 */ /* 0x000fe400078e020d */
[----:B---3--:R-:W-:-:S03]  /*0350*/  FMUL R0, R0, UR5 ;  /* 0x0000000500007c20 */ /* 0x008fc60008400000 */
[----:B------:R-:W-:Y:S01]  /*0360*/  ISETP.GE.U32.AND P0, PT, R7, R2, PT ;  /* 0x000000020700720c */ /* 0x000fe20003f06070 */
[----:B----4-:R-:W-:Y:S01]  /*0370*/  FMUL R6, R0, UR6 ;  /* 0x0000000600067c20 */ /* 0x010fe20008400000 */
[----:B------:R-:W-:-:S03]  /*0380*/  DFMA R16, R14, -400, R10 ;  /* 0xc07900000e10782b */ /* 0x000fc6000000000a */
[----:B------:R-:W0:Y:S05]  /*0390*/  F2F.F64.F32 R12, R6 ;  /* 0x00000006000c7310 */ /* 0x000e2a0000201800 */
[----:B------:R-:W-:-:S03]  /*03a0*/  DFMA R8, R8, R16, R14 ;  /* 0x000000100808722b */ /* 0x000fc6000000000e */
[----:B------:R-:W-:Y:S02]  /*03b0*/  @P0 IMAD.IADD R7, R7, 0x1, -R2 ;  /* 0x0000000107070824 */ /* 0x000fe400078e0a02 */
[----:B------:R-:W-:-:S03]  /*03c0*/  @P0 VIADD R5, R5, 0x1 ;  /* 0x0000000105050836 */ /* 0x000fc60000000000 */
[----:B------:R-:W-:Y:S02]  /*03d0*/  ISETP.GE.U32.AND P1, PT, R7, R2, PT ;  /* 0x000000020700720c */ /* 0x000fe40003f26070 */
[----:B------:R-:W-:Y:S01]  /*03e0*/  FFMA R0, RZ, 3.890625, R9 ;  /* 0x40790000ff007823 */ /* 0x000fe20000000009 */
[----:B0-----:R-:W-:-:S04]  /*03f0*/  DADD R14, R12, 2 ;  /* 0x400000000c0e7429 */ /* 0x001fc80000000000 */
[----:B------:R-:W-:-:S06]  /*0400*/  FSETP.GT.AND P0, PT, |R0|, 1.469367938527859385e-39, PT ;  /* 0x001000000000780b */ /* 0x000fcc0003f04200 */
[----:B------:R-:W-:Y:S01]  /*0410*/  @P1 VIADD R5, R5, 0x1 ;  /* 0x0000000105051836 */ /* 0x000fe20000000000 */
[----:B------:R-:W-:Y:S02]  /*0420*/  LOP3.LUT R7, R15, 0x7ff00000, RZ, 0xc0, !PT ;  /* 0x7ff000000f077812 */ /* 0x000fe400078ec0ff */
[----:B------:R-:W-:-:S04]  /*0430*/  @!P2 LOP3.LUT R5, RZ, R2, RZ, 0x33, !PT ;  /* 0x00000002ff05a212 */ /* 0x000fc800078e33ff */
[----:B------:R-:W-:Y:S05]  /*0440*/  @P0 BRA P3, `(.L_x_100) ;  /* 0x00000000001c0947 */ /* 0x000fea0001800000 */
[----:B------:R-:W-:Y:S01]  /*0450*/  IMAD.MOV.U32 R18, RZ, RZ, R10 ;  /* 0x000000ffff127224 */ /* 0x000fe200078e000a */
[----:B------:R-:W-:Y:S01]  /*0460*/  MOV R15, 0x40790000 ;  /* 0x40790000000f7802 */ /* 0x000fe20000000f00 */
[----:B------:R-:W-:Y:S01]  /*0470*/  IMAD.MOV.U32 R19, RZ, RZ, R11 ;  /* 0x000000ffff137224 */ /* 0x000fe200078e000b */
[----:B------:R-:W-:-:S07]  /*0480*/  MOV R30, 0x4a0 ;  /* 0x000004a0001e7802 */ /* 0x000fce0000000f00 */
[----:B------:R-:W-:Y:S05]  /*0490*/  CALL.REL.NOINC `($__internal_2_$__cuda_sm20_div_rn_f64_full) ;  /* 0x0000001000bc7944 */ /* 0x000fea0003c00000 */
[----:B------:R-:W-:Y:S02]  /*04a0*/  IMAD.MOV.U32 R8, RZ, RZ, R14 ;  /* 0x000000ffff087224 */ /* 0x000fe400078e000e */
[----:B------:R-:W-:-:S07]  /*04b0*/  IMAD.MOV.U32 R9, RZ, RZ, R15 ;  /* 0x000000ffff097224 */ /* 0x000fce00078e000f */
.L_x_100:
[----:B------:R-:W-:Y:S05]  /*04c0*/  BSYNC.RECONVERGENT B0 ;  /* 0x0000000000007941 */ /* 0x000fea0003800200 */
.L_x_99:
[----:B------:R-:W0:Y:S01]  /*04d0*/  LDC.64 R10, c[0x0][0x380] ;  /* 0x0000e000ff0a7b82 */ /* 0x000e220000000a00 */
[----:B------:R-:W1:Y:S01]  /*04e0*/  F2F.F32.F64 R8, R8 ;  /* 0x0000000800087310 */ /* 0x000e620000301000 */
[----:B------:R-:W2:Y:S01]  /*04f0*/  LDCU.64 UR6, c[0x0][0x358] ;  /* 0x00006b00ff0677ac */ /* 0x000ea20008000a00 */
[----:B------:R-:W3:Y:S01]  /*0500*/  LDCU UR12, c[0x3][0x10] ;  /* 0x00c00200ff0c77ac */ /* 0x000ee20008000800 */
[----:B------:R-:W4:Y:S01]  /*0510*/  LDCU UR13, c[0x3][0x8] ;  /* 0x00c00100ff0d77ac */ /* 0x000f220008000800 */
[----:B------:R-:W5:Y:S01]  /*0520*/  LDCU UR14, c[0x3][URZ] ;  /* 0x00c00000ff0e77ac */ /* 0x000f620008000800 */
[----:B-1----:R-:W-:Y:S01]  /*0530*/  FMUL R39, R8, R8 ;  /* 0x0000000808277220 */ /* 0x002fe20000400000 */
[----:B0-2345:R-:W-:-:S07]  /*0540*/  IMAD.WIDE.U32 R10, R3, 0x4, R10 ;  /* 0x00000004030a7825 */ /* 0x03dfce00078e000a */
.L_x_127:
[----:B------:R-:W-:Y:S01]  /*0550*/  ISETP.GT.U32.AND P0, PT, R3, 0x18f, PT ;  /* 0x0000018f0300780c */ /* 0x000fe20003f04070 */
[----:B------:R-:W-:-:S12]  /*0560*/  BSSY.RECONVERGENT B0, `(.L_x_101) ;  /* 0x000011c000007945 */ /* 0x000fd80003800200 */
[----:B0123--:R-:W-:Y:S05]  /*0570*/  @P0 BRA `(.L_x_102) ;  /* 0x0000001000680947 */ /* 0x00ffea0003800000 */
[----:B------:R-:W0:Y:S01]  /*0580*/  MUFU.RCP64H R15, 300 ;  /* 0x4072c000000f7908 */ /* 0x000e220000001800 */
[----:B------:R-:W-:Y:S01]  /*0590*/  IMAD.MOV.U32 R18, RZ, RZ, 0x0 ;  /* 0x00000000ff127424 */ /* 0x000fe200078e00ff */
[----:B------:R-:W-:Y:S01]  /*05a0*/  IADD3 R20, PT, PT, R38, -0x64, RZ ;  /* 0xffffff9c26147810 */ /* 0x000fe20007ffe0ff */
[----:B------:R-:W-:Y:S01]  /*05b0*/  IMAD.MOV.U32 R19, RZ, RZ, 0x4072c000 ;  /* 0x4072c000ff137424 */ /* 0x000fe200078e00ff */
[----:B------:R-:W-:Y:S01]  /*05c0*/  ISETP.GE.U32.AND P0, PT, R4, 0x190, PT ;  /* 0x000001900400780c */ /* 0x000fe20003f06070 */
[----:B------:R-:W-:Y:S01]  /*05d0*/  IMAD.MOV.U32 R14, RZ, RZ, 0x1 ;  /* 0x00000001ff0e7424 */ /* 0x000fe200078e00ff */
[----:B------:R-:W-:Y:S01]  /*05e0*/  BSSY.RECONVERGENT B1, `(.L_x_103) ;  /* 0x0000018000017945 */ /* 0x000fe20003800200 */
[----:B------:R-:W-:-:S04]  /*05f0*/  VIADD R0, R5, 0xffffffff ;  /* 0xffffffff05007836 */ /* 0x000fc80000000000 */
[----:B0-----:R-:W-:-:S06]  /*0600*/  DFMA R8, R14, -R18, 1 ;  /* 0x3ff000000e08742b */ /* 0x001fcc0000000812 */
[----:B------:R-:W-:Y:S01]  /*0610*/  @P0 IMAD.MOV R0, RZ, RZ, R5 ;  /* 0x000000ffff000224 */ /* 0x000fe200078e0205 */
[----:B------:R-:W-:-:S04]  /*0620*/  ISETP.NE.AND P0, PT, R38, 0x12b, PT ;  /* 0x0000012b2600780c */ /* 0x000fc80003f05270 */
[----:B------:R-:W-:Y:S01]  /*0630*/  LOP3.LUT R0, R0, 0x1, RZ, 0xc0, !PT ;  /* 0x0000000100007812 */ /* 0x000fe200078ec0ff */
[----:B------:R-:W-:Y:S01]  /*0640*/  DFMA R16, R8, R8, R8 ;  /* 0x000000080810722b */ /* 0x000fe20000000008 */
[----:B------:R-:W-:Y:S01]  /*0650*/  ISETP.GT.AND P0, PT, R38, RZ, P0 ;  /* 0x000000ff2600720c */ /* 0x000fe20000704270 */
[----:B------:R-:W0:Y:S01]  /*0660*/  I2F.F64 R8, R20 ;  /* 0x0000001400087312 */ /* 0x000e220000201c00 */
[----:B------:R-:W-:-:S05]  /*0670*/  ISETP.NE.U32.AND P2, PT, R0, 0x1, PT ;  /* 0x000000010000780c */ /* 0x000fca0003f45070 */
[----:B------:R-:W-:-:S08]  /*0680*/  DFMA R16, R14, R16, R14 ;  /* 0x000000100e10722b */ /* 0x000fd0000000000e */
[----:B------:R-:W-:Y:S02]  /*0690*/  DFMA R14, R16, -R18, 1 ;  /* 0x3ff00000100e742b */ /* 0x000fe40000000812 */
[----:B0-----:R-:W-:-:S06]  /*06a0*/  DMUL R18, R8, 100 ;  /* 0x4059000008127828 */ /* 0x001fcc0000000000 */
[----:B------:R-:W-:-:S04]  /*06b0*/  DFMA R14, R16, R14, R16 ;  /* 0x0000000e100e722b */ /* 0x000fc80000000010 */
[----:B------:R-:W-:-:S04]  /*06c0*/  FSETP.GEU.AND P3, PT, |R19|, 6.5827683646048100446e-37, PT ;  /* 0x036000001300780b */ /* 0x000fc80003f6e200 */
[----:B------:R-:W-:-:S08]  /*06d0*/  DMUL R8, R18, R14 ;  /* 0x0000000e12087228 */ /* 0x000fd00000000000 */
[----:B------:R-:W-:-:S08]  /*06e0*/  DFMA R16, R8, -300, R18 ;  /* 0xc072c0000810782b */ /* 0x000fd00000000012 */
[----:B------:R-:W-:-:S10]  /*06f0*/  DFMA R14, R14, R16, R8 ;  /* 0x000000100e0e722b */ /* 0x000fd40000000008 */
[----:B------:R-:W-:-:S05]  /*0700*/  FFMA R8, RZ, 3.79296875, R15 ;  /* 0x4072c000ff087823 */ /* 0x000fca000000000f */
[----:B------:R-:W-:-:S13]  /*0710*/  FSETP.GT.AND P1, PT, |R8|, 1.469367938527859385e-39, PT ;  /* 0x001000000800780b */ /* 0x000fda0003f24200 */
[----:B------:R-:W-:Y:S05]  /*0720*/  @P1 BRA P3, `(.L_x_104) ;  /* 0x00000000000c1947 */ /* 0x000fea0001800000 */
[----:B------:R-:W-:Y:S01]  /*0730*/  IMAD.MOV.U32 R15, RZ, RZ, 0x4072c000 ;  /* 0x4072c000ff0f7424 */ /* 0x000fe200078e00ff */
[----:B------:R-:W-:-:S07]  /*0740*/  MOV R30, 0x760 ;  /* 0x00000760001e7802 */ /* 0x000fce0000000f00 */
[----:B------:R-:W-:Y:S05]  /*0750*/  CALL.REL.NOINC `($__internal_2_$__cuda_sm20_div_rn_f64_full) ;  /* 0x00000010000c7944 */ /* 0x000fea0003c00000 */
.L_x_104:
[----:B------:R-:W-:Y:S05]  /*0760*/  BSYNC.RECONVERGENT B1 ;  /* 0x0000000000017941 */ /* 0x000fea0003800200 */
.L_x_103:
[----:B------:R-:W0:Y:S01]  /*0770*/  LDC.64 R8, c[0x0][0x380] ;  /* 0x0000e000ff087b82 */ /* 0x000e220000000a00 */
[----:B------:R-:W1:Y:S01]  /*0780*/  F2F.F32.F64 R14, R14 ;  /* 0x0000000e000e7310 */ /* 0x000e620000301000 */
[----:B------:R-:W-:Y:S01]  /*0790*/  BSSY.RECONVERGENT B1, `(.L_x_105) ;  /* 0x000003b000017945 */ /* 0x000fe20003800200 */
[----:B------:R-:W-:Y:S02]  /*07a0*/  IMAD.MOV.U32 R43, RZ, RZ, R3 ;  /* 0x000000ffff2b7224 */ /* 0x000fe400078e0003 */
[----:B-1----:R-:W-:Y:S01]  /*07b0*/  FMUL R40, R14, R14 ;  /* 0x0000000e0e287220 */ /* 0x002fe20000400000 */
[----:B0-----:R-:W-:Y:S01]  /*07c0*/  IMAD.WIDE.U32 R8, R38, 0x640, R8 ;  /* 0x0000064026087825 */ /* 0x001fe200078e0008 */
[----:B------:R-:W-:Y:S06]  /*07d0*/  @!P2 BRA `(.L_x_106) ;  /* 0x0000000000d8a947 */ /* 0x000fec0003800000 */
[----:B------:R-:W-:-:S13]  /*07e0*/  ISETP.NE.AND P1, PT, R3, RZ, PT ;  /* 0x000000ff0300720c */ /* 0x000fda0003f25270 */
[----:B------:R-:W-:Y:S05]  /*07f0*/  @P0 BRA P1, `(.L_x_107) ;  /* 0x00000000007c0947 */ /* 0x000fea0000800000 */
[----:B------:R-:W-:Y:S01]  /*0800*/  ISETP.NE.AND P0, PT, R38, RZ, PT ;  /* 0x000000ff2600720c */ /* 0x000fe20003f05270 */
[----:B------:R-:W-:-:S12]  /*0810*/  IMAD.MOV.U32 R43, RZ, RZ, R4 ;  /* 0x000000ffff2b7224 */ /* 0x000fd800078e0004 */
[----:B------:R-:W-:Y:S05]  /*0820*/  @P0 BRA `(.L_x_106) ;  /* 0x0000000000c40947 */ /* 0x000fea0003800000 */
[----:B------:R0:W-:Y:S01]  /*0830*/  STG.E desc[UR6][R10.64+0x15f900], R6 ;  /* 0x15f900060a007986 */ /* 0x0001e2000c101906 */
[----:B------:R-:W-:Y:S01]  /*0840*/  DADD R14, -RZ, |R12| ;  /* 0x00000000ff0e7229 */ /* 0x000fe2000000050c */
[----:B------:R-:W-:Y:S01]  /*0850*/  BSSY.RECONVERGENT B2, `(.L_x_108) ;  /* 0x0000009000027945 */ /* 0x000fe20003800200 */
[----:B------:R-:W-:Y:S01]  /*0860*/  DSETP.NEU.AND P1, PT, |R12|, +INF , PT ;  /* 0x7ff000000c00742a */ /* 0x000fe20003f2d200 */
[C---:B------:R-:W-:Y:S02]  /*0870*/  FSETP.NEU.AND P2, PT, R6.reuse, 1, PT ;  /* 0x3f8000000600780b */ /* 0x040fe40003f4d000 */
[----:B------:R-:W-:Y:S02]  /*0880*/  ISETP.NE.AND P0, PT, R7, 0x7ff00000, PT ;  /* 0x7ff000000700780c */ /* 0x000fe40003f05270 */
[----:B------:R-:W-:Y:S02]  /*0890*/  FSETP.NEU.AND P3, PT, R6, RZ, PT ;  /* 0x000000ff0600720b */ /* 0x000fe40003f6d000 */
[----:B------:R-:W-:Y:S01]  /*08a0*/  MOV R0, 0x8e0 ;  /* 0x000008e000007802 */ /* 0x000fe20000000f00 */
[----:B------:R-:W-:Y:S01]  /*08b0*/  IMAD.MOV.U32 R41, RZ, RZ, R15 ;  /* 0x000000ffff297224 */ /* 0x000fe200078e000f */
[----:B0-----:R-:W-:-:S09]  /*08c0*/  MOV R20, R14 ;  /* 0x0000000e00147202 */ /* 0x001fd20000000f00 */
[----:B------:R-:W-:Y:S05]  /*08d0*/  CALL.REL.NOINC `($_Z16initialize_waterR5water$__internal_accurate_pow) ;  /* 0x0000001400207944 */ /* 0x000fea0003c00000 */
[----:B------:R-:W-:Y:S05]  /*08e0*/  BSYNC.RECONVERGENT B2 ;  /* 0x0000000000027941 */ /* 0x000fea0003800200 */
.L_x_108:
[----:B------:R-:W0:Y:S01]  /*08f0*/  F2F.F64.F32 R12, R6 ;  /* 0x00000006000c7310 */ /* 0x000e220000201800 */
[----:B------:R-:W-:Y:S01]  /*0900*/  FSETP.NAN.OR P0, PT, R6, R6, P0 ;  /* 0x000000060600720b */ /* 0x000fe20000708400 */
[----:B------:R-:W-:Y:S01]  /*0910*/  IMAD.MOV.U32 R43, RZ, RZ, R4 ;  /* 0x000000ffff2b7224 */ /* 0x000fe200078e0004 */
[----:B------:R-:W-:Y:S02]  /*0920*/  FSEL R17, R16, RZ, P3 ;  /* 0x000000ff10117208 */ /* 0x000fe40001800000 */
[----:B------:R-:W-:Y:S02]  /*0930*/  ISETP.NE.XOR P4, PT, R7, 0x7ff00000, P0 ;  /* 0x7ff000000700780c */ /* 0x000fe40000785a70 */
[----:B------:R-:W-:Y:S01]  /*0940*/  FSEL R19, R20, RZ, P3 ;  /* 0x000000ff14137208 */ /* 0x000fe20001800000 */
[----:B0-----:R-:W-:-:S10]  /*0950*/  DADD R14, R12, 2 ;  /* 0x400000000c0e7429 */ /* 0x001fd40000000000 */
[----:B------:R-:W-:Y:S02]  /*0960*/  FSEL R14, R14, R17, P4 ;  /* 0x000000110e0e7208 */ /* 0x000fe40002000000 */
[----:B------:R-:W-:Y:S02]  /*0970*/  FSEL R15, R15, R19, P4 ;  /* 0x000000130f0f7208 */ /* 0x000fe40002000000 */
[----:B------:R-:W-:Y:S02]  /*0980*/  @!P0 FSEL R14, R14, RZ, P1 ;  /* 0x000000ff0e0e8208 */ /* 0x000fe40000800000 */
[----:B------:R-:W-:-:S06]  /*0990*/  @!P0 FSEL R15, R15, +QNAN , P1 ;  /* 0x7ff000000f0f8808 */ /* 0x000fcc0000800000 */
[----:B------:R-:W-:-:S10]  /*09a0*/  DMUL R14, R14, 0.25 ;  /* 0x3fd000000e0e7828 */ /* 0x000fd40000000000 */
[----:B------:R-:W0:Y:S02]  /*09b0*/  F2F.F32.F64 R14, R14 ;  /* 0x0000000e000e7310 */ /* 0x000e240000301000 */
[----:B0-----:R-:W-:-:S05]  /*09c0*/  FSEL R17, R14, 0.25, P2 ;  /* 0x3e8000000e117808 */ /* 0x001fca0001000000 */
[----:B------:R0:W-:Y:S01]  /*09d0*/  STG.E desc[UR6][R10.64+0x15ff40], R17 ;  /* 0x15ff40110a007986 */ /* 0x0001e2000c101906 */
[----:B------:R-:W-:Y:S05]  /*09e0*/  BRA `(.L_x_106) ;  /* 0x0000000000547947 */ /* 0x000fea0003800000 */
.L_x_107:
[----:B------:R-:W-:Y:S01]  /*09f0*/  FADD R0, R39, R40 ;  /* 0x0000002827007221 */ /* 0x000fe20000000000 */
[----:B------:R-:W-:Y:S01]  /*0a00*/  UMOV UR8, 0x47ae147b ;  /* 0x47ae147b00087882 */ /* 0x000fe20000000000 */
[----:B------:R-:W-:Y:S01]  /*0a10*/  UMOV UR9, 0x3f947ae1 ;  /* 0x3f947ae100097882 */ /* 0x000fe20000000000 */
[----:B------:R-:W-:Y:S01]  /*0a20*/  IMAD.MOV.U32 R17, RZ, RZ, 0x3bbb989d ;  /* 0x3bbb989dff117424 */ /* 0x000fe200078e00ff */
[----:B------:R-:W0:Y:S01]  /*0a30*/  F2F.F64.F32 R14, R0 ;  /* 0x00000000000e7310 */ /* 0x000e220000201800 */
[----:B------:R-:W-:Y:S01]  /*0a40*/  IMAD.MOV.U32 R19, RZ, RZ, 0x437c0000 ;  /* 0x437c0000ff137424 */ /* 0x000fe200078e00ff */
[----:B------:R-:W-:Y:S01]  /*0a50*/  MOV R43, R4 ;  /* 0x00000004002b7202 */ /* 0x000fe20000000f00 */
[----:B0-----:R-:W-:-:S10]  /*0a60*/  DMUL R14, R14, -UR8 ;  /* 0x800000080e0e7c28 */ /* 0x001fd40008000000 */
[----:B------:R-:W0:Y:S02]  /*0a70*/  F2F.F32.F64 R14, R14 ;  /* 0x0000000e000e7310 */ /* 0x000e240000301000 */
[----:B0-----:R-:W-:-:S04]  /*0a80*/  FFMA.SAT R16, R14, R17, 0.5 ;  /* 0x3f0000000e107423 */ /* 0x001fc80000002011 */
[----:B------:R-:W-:-:S04]  /*0a90*/  FFMA.RM R16, R16, R19, 12582913 ;  /* 0x4b40000110107423 */ /* 0x000fc80000004013 */
[C---:B------:R-:W-:Y:S01]  /*0aa0*/  FADD R17, R16.reuse, -12583039 ;  /* 0xcb40007f10117421 */ /* 0x040fe20000000000 */
[----:B------:R-:W-:-:S03]  /*0ab0*/  IMAD.SHL.U32 R0, R16, 0x800000, RZ ;  /* 0x0080000010007824 */ /* 0x000fc600078e00ff */
[----:B------:R-:W-:-:S04]  /*0ac0*/  FFMA R17, R14, 1.4426950216293334961, -R17 ;  /* 0x3fb8aa3b0e117823 */ /* 0x000fc80000000811 */
[----:B------:R-:W-:Y:S01]  /*0ad0*/  FFMA R18, R14, 1.925963033500011079e-08, R17 ;  /* 0x32a570600e127823 */ /* 0x000fe20000000011 */
[----:B------:R-:W-:-:S03]  /*0ae0*/  IMAD.WIDE.U32 R16, R3, 0x4, R8 ;  /* 0x0000000403107825 */ /* 0x000fc600078e0008 */
[----:B------:R-:W0:Y:S02]  /*0af0*/  MUFU.EX2 R19, R18 ;  /* 0x0000001200137308 */ /* 0x000e240000000800 */
[----:B------:R1:W-:Y:S04]  /*0b00*/  STG.E desc[UR6][R16.64], RZ ;  /* 0x000000ff10007986 */ /* 0x0003e8000c101906 */
[----:B------:R1:W-:Y:S01]  /*0b10*/  STG.E desc[UR6][R16.64+0x75300], RZ ;  /* 0x075300ff10007986 */ /* 0x0003e2000c101906 */
[----:B0-----:R-:W-:-:S05]  /*0b20*/  FMUL.M4 R19, R0, R19 ;  /* 0x0000001300137220 */ /* 0x001fca0000600000 */
[----:B------:R1:W-:Y:S02]  /*0b30*/  STG.E desc[UR6][R16.64+0xea600], R19 ;  /* 0x0ea6001310007986 */ /* 0x0003e4000c101906 */
.L_x_106:
[----:B------:R-:W-:Y:S05]  /*0b40*/  BSYNC.RECONVERGENT B1 ;  /* 0x0000000000017941 */ /* 0x000fea0003800200 */
.L_x_105:
[----:B------:R-:W-:-:S04]  /*0b50*/  ISETP.GE.U32.AND P0, PT, R4, 0x190, PT ;  /* 0x000001900400780c */ /* 0x000fc80003f06070 */
[----:B------:R-:W-:-:S04]  /*0b60*/  SEL R0, RZ, 0xffffffff, P0 ;  /* 0xffffffffff007807 */ /* 0x000fc80000000000 */
[----:B------:R-:W-:-:S13]  /*0b70*/  ISETP.NE.AND P0, PT, R5, R0, PT ;  /* 0x000000000500720c */ /* 0x000fda0003f05270 */
[----:B------:R-:W-:Y:S05]  /*0b80*/  @!P0 BRA `(.L_x_102) ;  /* 0x0000000800e48947 */ /* 0x000fea0003800000 */
.L_x_126:
[----:B------:R-:W-:Y:S01]  /*0b90*/  ISETP.NE.AND P0, PT, R43, RZ, PT ;  /* 0x000000ff2b00720c */ /* 0x000fe20003f05270 */
[----:B------:R-:W-:Y:S03]  /*0ba0*/  BSSY.RECONVERGENT B1, `(.L_x_109) ;  /* 0x0000058000017945 */ /* 0x000fe60003800200 */
[----:B------:R-:W-:-:S04]  /*0bb0*/  ISETP.EQ.OR P0, PT, R38, 0x12b, !P0 ;  /* 0x0000012b2600780c */ /* 0x000fc80004702670 */
[----:B------:R-:W-:-:S13]  /*0bc0*/  ISETP.LT.OR P0, PT, R38, 0x1, P0 ;  /* 0x000000012600780c */ /* 0x000fda0000701670 */
[----:B-123--:R-:W-:Y:S05]  /*0bd0*/  @P0 BRA `(.L_x_110) ;  /* 0x0000000000b80947 */ /* 0x00efea0003800000 */
[----:B01----:R-:W0:Y:S01]  /*0be0*/  MUFU.RCP64H R17, 400 ;  /* 0x4079000000117908 */ /* 0x003e220000001800 */
[----:B------:R-:W-:Y:S01]  /*0bf0*/  IMAD.MOV.U32 R18, RZ, RZ, 0x0 ;  /* 0x00000000ff127424 */ /* 0x000fe200078e00ff */
[----:B------:R-:W-:Y:S01]  /*0c00*/  BSSY.RECONVERGENT B2, `(.L_x_111) ;  /* 0x0000015000027945 */ /* 0x000fe20003800200 */
[----:B------:R-:W-:Y:S02]  /*0c10*/  IMAD.MOV.U32 R19, RZ, RZ, 0x40790000 ;  /* 0x40790000ff137424 */ /* 0x000fe400078e00ff */
[----:B------:R-:W-:Y:S02]  /*0c20*/  IMAD.MOV.U32 R16, RZ, RZ, 0x1 ;  /* 0x00000001ff107424 */ /* 0x000fe400078e00ff */
[----:B------:R-:W-:-:S04]  /*0c30*/  VIADD R0, R43, 0xffffff39 ;  /* 0xffffff392b007836 */ /* 0x000fc80000000000 */
[----:B0-----:R-:W-:-:S08]  /*0c40*/  DFMA R14, R16, -R18, 1 ;  /* 0x3ff00000100e742b */ /* 0x001fd00000000812 */
[----:B------:R-:W-:Y:S02]  /*0c50*/  DFMA R20, R14, R14, R14 ;  /* 0x0000000e0e14722b */ /* 0x000fe4000000000e */
[----:B------:R-:W0:Y:S06]  /*0c60*/  I2F.F64 R14, R0 ;  /* 0x00000000000e7312 */ /* 0x000e2c0000201c00 */
        /* <DEDUP_REMOVED lines=8> */
[----:B------:R-:W-:-:S05]  /*0cf0*/  FFMA R16, RZ, 3.890625, R15 ;  /* 0x40790000ff107823 */ /* 0x000fca000000000f */
[----:B------:R-:W-:-:S13]  /*0d00*/  FSETP.GT.AND P0, PT, |R16|, 1.469367938527859385e-39, PT ;  /* 0x001000001000780b */ /* 0x000fda0003f04200 */
[----:B------:R-:W-:Y:S05]  /*0d10*/  @P0 BRA P1, `(.L_x_112) ;  /* 0x00000000000c0947 */ /* 0x000fea0000800000 */
[----:B------:R-:W-:Y:S01]  /*0d20*/  IMAD.MOV.U32 R15, RZ, RZ, 0x40790000 ;  /* 0x40790000ff0f7424 */ /* 0x000fe200078e00ff */
[----:B------:R-:W-:-:S07]  /*0d30*/  MOV R30, 0xd50 ;  /* 0x00000d50001e7802 */ /* 0x000fce0000000f00 */
[----:B------:R-:W-:Y:S05]  /*0d40*/  CALL.REL.NOINC `($__internal_2_$__cuda_sm20_div_rn_f64_full) ;  /* 0x0000000800907944 */ /* 0x000fea0003c00000 */
.L_x_112:
[----:B------:R-:W-:Y:S05]  /*0d50*/  BSYNC.RECONVERGENT B2 ;  /* 0x0000000000027941 */ /* 0x000fea0003800200 */
.L_x_111:
[----:B------:R-:W0:Y:S01]  /*0d60*/  F2F.F32.F64 R15, R14 ;  /* 0x0000000e000f7310 */ /* 0x000e220000301000 */
[----:B------:R-:W-:Y:S01]  /*0d70*/  UMOV UR8, 0x47ae147b ;  /* 0x47ae147b00087882 */ /* 0x000fe20000000000 */
[----:B------:R-:W-:Y:S01]  /*0d80*/  UMOV UR9, 0x3f947ae1 ;  /* 0x3f947ae100097882 */ /* 0x000fe20000000000 */
[----:B------:R-:W-:Y:S01]  /*0d90*/  MOV R19, 0x3bbb989d ;  /* 0x3bbb989d00137802 */ /* 0x000fe20000000f00 */
[----:B------:R-:W-:Y:S02]  /*0da0*/  IMAD.MOV.U32 R21, RZ, RZ, 0x437c0000 ;  /* 0x437c0000ff157424 */ /* 0x000fe400078e00ff */
[----:B0-----:R-:W-:Y:S01]  /*0db0*/  FFMA R0, R15, R15, R40 ;  /* 0x0000000f0f007223 */ /* 0x001fe20000000028 */
[----:B------:R-:W-:-:S03]  /*0dc0*/  IMAD.WIDE.U32 R14, R43, 0x4, R8 ;  /* 0x000000042b0e7825 */ /* 0x000fc600078e0008 */
[----:B------:R-:W0:Y:S02]  /*0dd0*/  F2F.F64.F32 R16, R0 ;  /* 0x0000000000107310 */ /* 0x000e240000201800 */
[----:B------:R1:W-:Y:S04]  /*0de0*/  STG.E desc[UR6][R14.64], RZ ;  /* 0x000000ff0e007986 */ /* 0x0003e8000c101906 */
[----:B------:R1:W-:Y:S01]  /*0df0*/  STG.E desc[UR6][R14.64+0x75300], RZ ;  /* 0x075300ff0e007986 */ /* 0x0003e2000c101906 */
[----:B0-----:R-:W-:-:S10]  /*0e00*/  DMUL R16, R16, -UR8 ;  /* 0x8000000810107c28 */ /* 0x001fd40008000000 */
[----:B------:R-:W0:Y:S02]  /*0e10*/  F2F.F32.F64 R16, R16 ;  /* 0x0000001000107310 */ /* 0x000e240000301000 */
[----:B0-----:R-:W-:-:S04]  /*0e20*/  FFMA.SAT R18, R16, R19, 0.5 ;  /* 0x3f00000010127423 */ /* 0x001fc80000002013 */
[----:B------:R-:W-:-:S04]  /*0e30*/  FFMA.RM R18, R18, R21, 12582913 ;  /* 0x4b40000112127423 */ /* 0x000fc80000004015 */
[C---:B------:R-:W-:Y:S01]  /*0e40*/  FADD R19, R18.reuse, -12583039 ;  /* 0xcb40007f12137421 */ /* 0x040fe20000000000 */
[----:B------:R-:W-:-:S03]  /*0e50*/  IMAD.SHL.U32 R18, R18, 0x800000, RZ ;  /* 0x0080000012127824 */ /* 0x000fc600078e00ff */
[----:B------:R-:W-:-:S04]  /*0e60*/  FFMA R19, R16, 1.4426950216293334961, -R19 ;  /* 0x3fb8aa3b10137823 */ /* 0x000fc80000000813 */
[----:B------:R-:W-:-:S06]  /*0e70*/  FFMA R19, R16, 1.925963033500011079e-08, R19 ;  /* 0x32a5706010137823 */ /* 0x000fcc0000000013 */
[----:B------:R-:W0:Y:S02]  /*0e80*/  MUFU.EX2 R19, R19 ;  /* 0x0000001300137308 */ /* 0x000e240000000800 */
[----:B0-----:R-:W-:-:S05]  /*0e90*/  FMUL.M4 R17, R18, R19 ;  /* 0x0000001312117220 */ /* 0x001fca0000600000 */
[----:B------:R1:W-:Y:S01]  /*0ea0*/  STG.E desc[UR6][R14.64+0xea600], R17 ;  /* 0x0ea600110e007986 */ /* 0x0003e2000c101906 */
[----:B------:R-:W-:Y:S05]  /*0eb0*/  BRA `(.L_x_113) ;  /* 0x0000000000987947 */ /* 0x000fea0003800000 */
.L_x_110:
[----:B------:R-:W-:-:S13]  /*0ec0*/  ISETP.NE.AND P0, PT, R38, RZ, PT ;  /* 0x000000ff2600720c */ /* 0x000fda0003f05270 */
[----:B------:R-:W-:Y:S05]  /*0ed0*/  @P0 BRA `(.L_x_113) ;  /* 0x0000000000900947 */ /* 0x000fea0003800000 */
[----:B------:R-:W2:Y:S01]  /*0ee0*/  LDC.64 R36, c[0x0][0x380] ;  /* 0x0000e000ff247b82 */ /* 0x000ea20000000a00 */
[----:B------:R-:W-:Y:S01]  /*0ef0*/  I2FP.F32.U32 R0, R43 ;  /* 0x0000002b00007245 */ /* 0x000fe20000201000 */
[----:B------:R-:W-:Y:S04]  /*0f00*/  BSSY.RECONVERGENT B2, `(.L_x_114) ;  /* 0x000000d000027945 */ /* 0x000fe80003800200 */
[----:B------:R-:W-:-:S04]  /*0f10*/  FADD R0, -R0, 200 ;  /* 0x4348000000007421 */ /* 0x000fc80000000100 */
[----:B------:R-:W-:-:S04]  /*0f20*/  FMUL R0, R0, UR12 ;  /* 0x0000000c00007c20 */ /* 0x000fc80008400000 */
[----:B------:R-:W-:-:S04]  /*0f30*/  FMUL R0, R0, UR13 ;  /* 0x0000000d00007c20 */ /* 0x000fc80008400000 */
[----:B------:R-:W-:Y:S01]  /*0f40*/  FMUL R45, R0, UR14 ;  /* 0x0000000e002d7c20 */ /* 0x000fe20008400000 */
[----:B------:R-:W-:-:S03]  /*0f50*/  MOV R0, 0xfd0 ;  /* 0x00000fd000007802 */ /* 0x000fc60000000f00 */
[----:B------:R-:W3:Y:S01]  /*0f60*/  F2F.F64.F32 R34, R45 ;  /* 0x0000002d00227310 */ /* 0x000ee20000201800 */
[----:B--2---:R-:W-:-:S05]  /*0f70*/  IMAD.WIDE.U32 R36, R43, 0x4, R36 ;  /* 0x000000042b247825 */ /* 0x004fca00078e0024 */
[----:B------:R2:W-:Y:S01]  /*0f80*/  STG.E desc[UR6][R36.64+0x15f900], R45 ;  /* 0x15f9002d24007986 */ /* 0x0005e2000c101906 */
[----:B---3--:R-:W-:-:S10]  /*0f90*/  DADD R14, -RZ, |R34| ;  /* 0x00000000ff0e7229 */ /* 0x008fd40000000522 */
[----:B------:R-:W-:Y:S02]  /*0fa0*/  IMAD.MOV.U32 R20, RZ, RZ, R14 ;  /* 0x000000ffff147224 */ /* 0x000fe400078e000e */
[----:B--2---:R-:W-:-:S07]  /*0fb0*/  IMAD.MOV.U32 R41, RZ, RZ, R15 ;  /* 0x000000ffff297224 */ /* 0x004fce00078e000f */
[----:B01----:R-:W-:Y:S05]  /*0fc0*/  CALL.REL.NOINC `($_Z16initialize_waterR5water$__internal_accurate_pow) ;  /* 0x0000000c00647944 */ /* 0x003fea0003c00000 */
[----:B------:R-:W-:Y:S05]  /*0fd0*/  BSYNC.RECONVERGENT B2 ;  /* 0x0000000000027941 */ /* 0x000fea0003800200 */
.L_x_114:
[----:B------:R-:W-:Y:S01]  /*0fe0*/  DADD R14, R34, 2 ;  /* 0x40000000220e7429 */ /* 0x000fe20000000000 */
[----:B------:R-:W-:Y:S01]  /*0ff0*/  FSETP.NEU.AND P0, PT, R45, RZ, PT ;  /* 0x000000ff2d00720b */ /* 0x000fe20003f0d000 */
[----:B------:R-:W-:Y:S08]  /*1000*/  BSSY.RECONVERGENT B2, `(.L_x_115) ;  /* 0x000000c000027945 */ /* 0x000ff00003800200 */
[----:B------:R-:W-:-:S02]  /*1010*/  LOP3.LUT R14, R15, 0x7ff00000, RZ, 0xc0, !PT ;  /* 0x7ff000000f0e7812 */ /* 0x000fc400078ec0ff */
[----:B------:R-:W-:Y:S02]  /*1020*/  FSEL R15, R20, RZ, P0 ;  /* 0x000000ff140f7208 */ /* 0x000fe40000000000 */
[----:B------:R-:W-:Y:S02]  /*1030*/  ISETP.NE.AND P1, PT, R14, 0x7ff00000, PT ;  /* 0x7ff000000e00780c */ /* 0x000fe40003f25270 */
[----:B------:R-:W-:-:S11]  /*1040*/  FSEL R14, R16, RZ, P0 ;  /* 0x000000ff100e7208 */ /* 0x000fd60000000000 */
[----:B------:R-:W-:Y:S05]  /*1050*/  @P1 BRA `(.L_x_116) ;  /* 0x0000000000181947 */ /* 0x000fea0003800000 */
[----:B------:R-:W-:-:S13]  /*1060*/  FSETP.NAN.AND P0, PT, R45, R45, PT ;  /* 0x0000002d2d00720b */ /* 0x000fda0003f08000 */
[----:B------:R-:W-:Y:S01]  /*1070*/  @P0 DADD R14, R34, 2 ;  /* 0x40000000220e0429 */ /* 0x000fe20000000000 */
[----:B------:R-:W-:Y:S10]  /*1080*/  @P0 BRA `(.L_x_116) ;  /* 0x00000000000c0947 */ /* 0x000ff40003800000 */
[----:B------:R-:W-:-:S14]  /*1090*/  DSETP.NEU.AND P0, PT, |R34|, +INF , PT ;  /* 0x7ff000002200742a */ /* 0x000fdc0003f0d200 */
[----:B------:R-:W-:Y:S01]  /*10a0*/  @!P0 IMAD.MOV.U32 R14, RZ, RZ, 0x0 ;  /* 0x00000000ff0e8424 */ /* 0x000fe200078e00ff */
[----:B------:R-:W-:-:S07]  /*10b0*/  @!P0 MOV R15, 0x7ff00000 ;  /* 0x7ff00000000f8802 */ /* 0x000fce0000000f00 */
.L_x_116:
[----:B------:R-:W-:Y:S05]  /*10c0*/  BSYNC.RECONVERGENT B2 ;  /* 0x0000000000027941 */ /* 0x000fea0003800200 */
.L_x_115:
[----:B------:R-:W-:Y:S01]  /*10d0*/  DMUL R14, R14, 0.25 ;  /* 0x3fd000000e0e7828 */ /* 0x000fe20000000000 */
[----:B------:R-:W-:-:S09]  /*10e0*/  FSETP.NEU.AND P0, PT, R45, 1, PT ;  /* 0x3f8000002d00780b */ /* 0x000fd20003f0d000 */
[----:B------:R-:W0:Y:S02]  /*10f0*/  F2F.F32.F64 R14, R14 ;  /* 0x0000000e000e7310 */ /* 0x000e240000301000 */
[----:B0-----:R-:W-:-:S05]  /*1100*/  FSEL R17, R14, 0.25, P0 ;  /* 0x3e8000000e117808 */ /* 0x001fca0000000000 */
[----:B------:R2:W-:Y:S02]  /*1110*/  STG.E desc[UR6][R36.64+0x15ff40], R17 ;  /* 0x15ff401124007986 */ /* 0x0005e4000c101906 */
.L_x_113:
[----:B------:R-:W-:Y:S05]  /*1120*/  BSYNC.RECONVERGENT B1 ;  /* 0x0000000000017941 */ /* 0x000fea0003800200 */
.L_x_109:
[C---:B------:R-:W-:Y:S01]  /*1130*/  ISETP.NE.AND P0, PT, R38.reuse, 0x12b, PT ;  /* 0x0000012b2600780c */ /* 0x040fe20003f05270 */
[----:B------:R-:W-:Y:S01]  /*1140*/  BSSY.RECONVERGENT B1, `(.L_x_117) ;  /* 0x000005a000017945 */ /* 0x000fe20003800200 */
[----:B------:R-:W-:Y:S01]  /*1150*/  ISETP.GT.AND P1, PT, R38, RZ, PT ;  /* 0x000000ff2600720c */ /* 0x000fe20003f24270 */
[----:B------:R-:W-:-:S12]  /*1160*/  IMAD.IADD R43, R2, 0x1, R43 ;  /* 0x00000001022b7824 */ /* 0x000fd800078e022b */
[----:B------:R-:W-:Y:S05]  /*1170*/  @P0 BRA P1, `(.L_x_118) ;  /* 0x0000000000a40947 */ /* 0x000fea0000800000 */
[----:B------:R-:W-:-:S13]  /*1180*/  ISETP.NE.AND P0, PT, R38, RZ, PT ;  /* 0x000000ff2600720c */ /* 0x000fda0003f05270 */
[----:B------:R-:W-:Y:S05]  /*1190*/  @P0 BRA `(.L_x_119) ;  /* 0x0000000400500947 */ /* 0x000fea0003800000 */
[----:B--2---:R-:W2:Y:S01]  /*11a0*/  LDC.64 R36, c[0x0][0x380] ;  /* 0x0000e000ff247b82 */ /* 0x004ea20000000a00 */
[----:B------:R-:W-:Y:S01]  /*11b0*/  I2FP.F32.U32 R0, R43 ;  /* 0x0000002b00007245 */ /* 0x000fe20000201000 */
[----:B------:R-:W-:Y:S04]  /*11c0*/  BSSY.RECONVERGENT B2, `(.L_x_120) ;  /* 0x000000d000027945 */ /* 0x000fe80003800200 */
[----:B------:R-:W-:-:S04]  /*11d0*/  FADD R0, -R0, 200 ;  /* 0x4348000000007421 */ /* 0x000fc80000000100 */
[----:B------:R-:W-:-:S04]  /*11e0*/  FMUL R0, R0, UR12 ;  /* 0x0000000c00007c20 */ /* 0x000fc80008400000 */
[----:B------:R-:W-:-:S04]  /*11f0*/  FMUL R0, R0, UR13 ;  /* 0x0000000d00007c20 */ /* 0x000fc80008400000 */
[----:B------:R-:W-:Y:S01]  /*1200*/  FMUL R45, R0, UR14 ;  /* 0x0000000e002d7c20 */ /* 0x000fe20008400000 */
[----:B------:R-:W-:-:S03]  /*1210*/  MOV R0, 0x1290 ;  /* 0x0000129000007802 */ /* 0x000fc60000000f00 */
[----:B------:R-:W1:Y:S01]  /*1220*/  F2F.F64.F32 R34, R45 ;  /* 0x0000002d00227310 */ /* 0x000e620000201800 */
[----:B--2---:R-:W-:-:S05]  /*1230*/  IMAD.WIDE.U32 R36, R43, 0x4, R36 ;  /* 0x000000042b247825 */ /* 0x004fca00078e0024 */
[----:B------:R2:W-:Y:S01]  /*1240*/  STG.E desc[UR6][R36.64+0x15f900], R45 ;  /* 0x15f9002d24007986 */ /* 0x0005e2000c101906 */
[----:B-1----:R-:W-:-:S10]  /*1250*/  DADD R14, -RZ, |R34| ;  /* 0x00000000ff0e7229 */ /* 0x002fd40000000522 */
[----:B------:R-:W-:Y:S02]  /*1260*/  IMAD.MOV.U32 R20, RZ, RZ, R14 ;  /* 0x000000ffff147224 */ /* 0x000fe400078e000e */
[----:B--2---:R-:W-:-:S07]  /*1270*/  IMAD.MOV.U32 R41, RZ, RZ, R15 ;  /* 0x000000ffff297224 */ /* 0x004fce00078e000f */
[----:B0-----:R-:W-:Y:S05]  /*1280*/  CALL.REL.NOINC `($_Z16initialize_waterR5water$__internal_accurate_pow) ;  /* 0x0000000800b47944 */ /* 0x001fea0003c00000 */
[----:B------:R-:W-:Y:S05]  /*1290*/  BSYNC.RECONVERGENT B2 ;  /* 0x0000000000027941 */ /* 0x000fea0003800200 */
.L_x_120:
        /* <DEDUP_REMOVED lines=9> */
[----:B------:R-:W-:Y:S05]  /*1330*/  @P0 BRA `(.L_x_123) ;  /* 0x0000000000140947 */ /* 0x000fea0003800000 */
[----:B------:R-:W-:-:S14]  /*1340*/  DSETP.NEU.AND P0, PT, |R34|, +INF , PT ;  /* 0x7ff000002200742a */ /* 0x000fdc0003f0d200 */
[----:B------:R-:W-:Y:S05]  /*1350*/  @P0 BRA `(.L_x_122) ;  /* 0x0000000000100947 */ /* 0x000fea0003800000 */
[----:B------:R-:W-:Y:S02]  /*1360*/  IMAD.MOV.U32 R14, RZ, RZ, 0x0 ;  /* 0x00000000ff0e7424 */ /* 0x000fe400078e00ff */
[----:B------:R-:W-:Y:S01]  /*1370*/  IMAD.MOV.U32 R15, RZ, RZ, 0x7ff00000 ;  /* 0x7ff00000ff0f7424 */ /* 0x000fe200078e00ff */
[----:B------:R-:W-:Y:S06]  /*1380*/  BRA `(.L_x_122) ;  /* 0x0000000000047947 */ /* 0x000fec0003800000 */
.L_x_123:
[----:B------:R-:W-:-:S11]  /*1390*/  DADD R14, R34, 2 ;  /* 0x40000000220e7429 */ /* 0x000fd60000000000 */
.L_x_122:
[----:B------:R-:W-:Y:S05]  /*13a0*/  BSYNC.RECONVERGENT B2 ;  /* 0x0000000000027941 */ /* 0x000fea0003800200 */
.L_x_121:
[----:B------:R-:W-:Y:S01]  /*13b0*/  DMUL R14, R14, 0.25 ;  /* 0x3fd000000e0e7828 */ /* 0x000fe20000000000 */
[----:B------:R-:W-:-:S09]  /*13c0*/  FSETP.NEU.AND P0, PT, R45, 1, PT ;  /* 0x3f8000002d00780b */ /* 0x000fd20003f0d000 */
[----:B------:R-:W0:Y:S02]  /*13d0*/  F2F.F32.F64 R14, R14 ;  /* 0x0000000e000e7310 */ /* 0x000e240000301000 */
[----:B0-----:R-:W-:-:S05]  /*13e0*/  FSEL R17, R14, 0.25, P0 ;  /* 0x3e8000000e117808 */ /* 0x001fca0000000000 */
[----:B------:R3:W-:Y:S01]  /*13f0*/  STG.E desc[UR6][R36.64+0x15ff40], R17 ;  /* 0x15ff401124007986 */ /* 0x0007e2000c101906 */
[----:B------:R-:W-:Y:S05]  /*1400*/  BRA `(.L_x_119) ;  /* 0x0000000000b47947 */ /* 0x000fea0003800000 */
.L_x_118:
[----:B012---:R-:W0:Y:S01]  /*1410*/  MUFU.RCP64H R17, 400 ;  /* 0x4079000000117908 */ /* 0x007e220000001800 */
[----:B------:R-:W-:Y:S01]  /*1420*/  MOV R18, 0x0 ;  /* 0x0000000000127802 */ /* 0x000fe20000000f00 */
[----:B------:R-:W-:Y:S01]  /*1430*/  IMAD.MOV.U32 R19, RZ, RZ, 0x40790000 ;  /* 0x40790000ff137424 */ /* 0x000fe200078e00ff */
[----:B------:R-:W-:Y:S01]  /*1440*/  BSSY.RECONVERGENT B2, `(.L_x_124) ;  /* 0x0000014000027945 */ /* 0x000fe20003800200 */
        /* <DEDUP_REMOVED lines=19> */
.L_x_125:
[----:B------:R-:W-:Y:S05]  /*1580*/  BSYNC.RECONVERGENT B2 ;  /* 0x0000000000027941 */ /* 0x000fea0003800200 */
.L_x_124:
[----:B------:R-:W0:Y:S01]  /*1590*/  F2F.F32.F64 R15, R14 ;  /* 0x0000000e000f7310 */ /* 0x000e220000301000 */
[----:B------:R-:W-:Y:S01]  /*15a0*/  UMOV UR8, 0x47ae147b ;  /* 0x47ae147b00087882 */ /* 0x000fe20000000000 */
[----:B------:R-:W-:Y:S01]  /*15b0*/  UMOV UR9, 0x3f947ae1 ;  /* 0x3f947ae100097882 */ /* 0x000fe20000000000 */
[----:B------:R-:W-:Y:S01]  /*15c0*/  IMAD.MOV.U32 R19, RZ, RZ, 0x3bbb989d ;  /* 0x3bbb989dff137424 */ /* 0x000fe200078e00ff */
[----:B------:R-:W-:Y:S01]  /*15d0*/  MOV R21, 0x437c0000 ;  /* 0x437c000000157802 */ /* 0x000fe20000000f00 */
        /* <DEDUP_REMOVED lines=15> */
[----:B------:R1:W-:Y:S02]  /*16d0*/  STG.E desc[UR6][R14.64+0xea600], R17 ;  /* 0x0ea600110e007986 */ /* 0x0003e4000c101906 */
.L_x_119:
[----:B------:R-:W-:Y:S05]  /*16e0*/  BSYNC.RECONVERGENT B1 ;  /* 0x0000000000017941 */ /* 0x000fea0003800200 */
.L_x_117:
[----:B------:R-:W-:-:S05]  /*16f0*/  IMAD.IADD R43, R2, 0x1, R43 ;  /* 0x00000001022b7824 */ /* 0x000fca00078e022b */
[----:B------:R-:W-:-:S13]  /*1700*/  ISETP.GE.U32.AND P0, PT, R43, 0x190, PT ;  /* 0x000001902b00780c */ /* 0x000fda0003f06070 */
[----:B------:R-:W-:Y:S05]  /*1710*/  @!P0 BRA `(.L_x_126) ;  /* 0xfffffff4001c8947 */ /* 0x000fea000383ffff */
.L_x_102:
[----:B------:R-:W-:Y:S05]  /*1720*/  BSYNC.RECONVERGENT B0 ;  /* 0x0000000000007941 */ /* 0x000fea0003800200 */
.L_x_101:
[----:B------:R-:W4:Y:S01]  /*1730*/  LDCU UR5, c[0x0][0x360] ;  /* 0x00006c00ff0577ac */ /* 0x000f220008000800 */
[----:B------:R-:W4:Y:S02]  /*1740*/  LDC R9, c[0x0][0x370] ;  /* 0x0000dc00ff097b82 */ /* 0x000f240000000800 */
[----:B----4-:R-:W-:-:S05]  /*1750*/  IMAD R38, R9, UR5, R38 ;  /* 0x0000000509267c24 */ /* 0x010fca000f8e0226 */
[----:B------:R-:W-:-:S13]  /*1760*/  ISETP.GE.AND P0, PT, R38, 0x12c, PT ;  /* 0x0000012c2600780c */ /* 0x000fda0003f06270 */
[----:B------:R-:W-:Y:S05]  /*1770*/  @!P0 BRA `(.L_x_127) ;  /* 0xffffffec00748947 */ /* 0x000fea000383ffff */
[----:B------:R-:W-:Y:S05]  /*1780*/  EXIT ;  /* 0x000000000000794d */ /* 0x000fea0003800000 */
        .weak           $__internal_2_$__cuda_sm20_div_rn_f64_full
        .type           $__internal_2_$__cuda_sm20_div_rn_f64_full,@function
        .size           $__internal_2_$__cuda_sm20_div_rn_f64_full,($_Z16initialize_waterR5water$__internal_accurate_pow - $__internal_2_$__cuda_sm20_div_rn_f64_full)
$__internal_2_$__cuda_sm20_div_rn_f64_full:
[C---:B------:R-:W-:Y:S01]  /*1790*/  FSETP.GEU.AND P1, PT, |R15|.reuse, 1.469367938527859385e-39, PT ;  /* 0x001000000f00780b */ /* 0x040fe20003f2e200 */
[----:B------:R-:W-:Y:S01]  /*17a0*/  IMAD.U32 R14, RZ, RZ, UR4 ;  /* 0x00000004ff0e7e24 */ /* 0x000fe2000f8e00ff */
[----:B------:R-:W-:Y:S01]  /*17b0*/  LOP3.LUT R0, R15, 0x800fffff, RZ, 0xc0, !PT ;  /* 0x800fffff0f007812 */ /* 0x000fe200078ec0ff */
[----:B------:R-:W-:Y:S01]  /*17c0*/  IMAD.U32 R16, RZ, RZ, UR4 ;  /* 0x00000004ff107e24 */ /* 0x000fe2000f8e00ff */
[C---:B------:R-:W-:Y:S01]  /*17d0*/  FSETP.GEU.AND P4, PT, |R19|.reuse, 1.469367938527859385e-39, PT ;  /* 0x001000001300780b */ /* 0x040fe20003f8e200 */
[----:B------:R-:W-:Y:S01]  /*17e0*/  BSSY.RECONVERGENT B3, `(.L_x_128) ;  /* 0x0000053000037945 */ /* 0x000fe20003800200 */
[----:B------:R-:W-:Y:S01]  /*17f0*/  LOP3.LUT R17, R0, 0x3ff00000, RZ, 0xfc, !PT ;  /* 0x3ff0000000117812 */ /* 0x000fe200078efcff */
[----:B------:R-:W-:Y:S01]  /*1800*/  IMAD.MOV.U32 R0, RZ, RZ, 0x1ca00000 ;  /* 0x1ca00000ff007424 */ /* 0x000fe200078e00ff */
[----:B------:R-:W-:Y:S02]  /*1810*/  MOV R20, 0x1 ;  /* 0x0000000100147802 */ /* 0x000fe40000000f00 */
[----:B------:R-:W-:-:S02]  /*1820*/  LOP3.LUT R28, R19, 0x7ff00000, RZ, 0xc0, !PT ;  /* 0x7ff00000131c7812 */ /* 0x000fc400078ec0ff */
[C---:B------:R-:W-:Y:S01]  /*1830*/  LOP3.LUT R29, R15.reuse, 0x7ff00000, RZ, 0xc0, !PT ;  /* 0x7ff000000f1d7812 */ /* 0x040fe200078ec0ff */
[----:B------:R-:W-:Y:S02]  /*1840*/  @!P1 DMUL R16, R14, 8.98846567431157953865e+307 ;  /* 0x7fe000000e109828 */ /* 0x000fe40000000000 */
[----:B------:R-:W-:Y:S01]  /*1850*/  IMAD.MOV.U32 R32, RZ, RZ, R28 ;  /* 0x000000ffff207224 */ /* 0x000fe200078e001c */
[C---:B------:R-:W-:Y:S02]  /*1860*/  ISETP.GE.U32.AND P3, PT, R28.reuse, R29, PT ;  /* 0x0000001d1c00720c */ /* 0x040fe40003f66070 */
[----:B------:R-:W-:Y:S01]  /*1870*/  @!P4 LOP3.LUT R25, R15, 0x7ff00000, RZ, 0xc0, !PT ;  /* 0x7ff000000f19c812 */ /* 0x000fe200078ec0ff */
[----:B------:R-:W0:Y:S03]  /*1880*/  MUFU.RCP64H R21, R17 ;  /* 0x0000001100157308 */ /* 0x000e260000001800 */
[----:B------:R-:W-:-:S02]  /*1890*/  @!P4 ISETP.GE.U32.AND P5, PT, R28, R25, PT ;  /* 0x000000191c00c20c */ /* 0x000fc40003fa6070 */
[----:B------:R-:W-:Y:S02]  /*18a0*/  @!P1 LOP3.LUT R29, R17, 0x7ff00000, RZ, 0xc0, !PT ;  /* 0x7ff00000111d9812 */ /* 0x000fe400078ec0ff */
[----:B------:R-:W-:-:S03]  /*18b0*/  @!P4 SEL R25, R0, 0x63400000, !P5 ;  /* 0x634000000019c807 */ /* 0x000fc60006800000 */
[----:B------:R-:W-:Y:S01]  /*18c0*/  VIADD R33, R29, 0xffffffff ;  /* 0xffffffff1d217836 */ /* 0x000fe20000000000 */
[----:B------:R-:W-:-:S04]  /*18d0*/  @!P4 LOP3.LUT R26, R25, 0x80000000, R19, 0xf8, !PT ;  /* 0x80000000191ac812 */ /* 0x000fc800078ef813 */
[----:B------:R-:W-:Y:S01]  /*18e0*/  @!P4 LOP3.LUT R27, R26, 0x100000, RZ, 0xfc, !PT ;  /* 0x001000001a1bc812 */ /* 0x000fe200078efcff */
[----:B------:R-:W-:Y:S01]  /*18f0*/  @!P4 IMAD.MOV.U32 R26, RZ, RZ, RZ ;  /* 0x000000ffff1ac224 */ /* 0x000fe200078e00ff */
[----:B0-----:R-:W-:-:S08]  /*1900*/  DFMA R22, R20, -R16, 1 ;  /* 0x3ff000001416742b */ /* 0x001fd00000000810 */
[----:B------:R-:W-:-:S08]  /*1910*/  DFMA R22, R22, R22, R22 ;  /* 0x000000161616722b */ /* 0x000fd00000000016 */
[----:B------:R-:W-:Y:S01]  /*1920*/  DFMA R22, R20, R22, R20 ;  /* 0x000000161416722b */ /* 0x000fe20000000014 */
[----:B------:R-:W-:Y:S01]  /*1930*/  SEL R21, R0, 0x63400000, !P3 ;  /* 0x6340000000157807 */ /* 0x000fe20005800000 */
[----:B------:R-:W-:-:S03]  /*1940*/  IMAD.MOV.U32 R20, RZ, RZ, R18 ;  /* 0x000000ffff147224 */ /* 0x000fc600078e0012 */
[----:B------:R-:W-:-:S03]  /*1950*/  LOP3.LUT R21, R21, 0x800fffff, R19, 0xf8, !PT ;  /* 0x800fffff15157812 */ /* 0x000fc600078ef813 */
[----:B------:R-:W-:-:S03]  /*1960*/  DFMA R24, R22, -R16, 1 ;  /* 0x3ff000001618742b */ /* 0x000fc60000000810 */
[----:B------:R-:W-:-:S05]  /*1970*/  @!P4 DFMA R20, R20, 2, -R26 ;  /* 0x400000001414c82b */ /* 0x000fca000000081a */
[----:B------:R-:W-:-:S05]  /*1980*/  DFMA R24, R22, R24, R22 ;  /* 0x000000181618722b */ /* 0x000fca0000000016 */
[----:B------:R-:W-:-:S03]  /*1990*/  @!P4 LOP3.LUT R32, R21, 0x7ff00000, RZ, 0xc0, !PT ;  /* 0x7ff000001520c812 */ /* 0x000fc600078ec0ff */
[----:B------:R-:W-:Y:S01]  /*19a0*/  DMUL R22, R24, R20 ;  /* 0x0000001418167228 */ /* 0x000fe20000000000 */
[----:B------:R-:W-:-:S04]  /*19b0*/  IADD3 R31, PT, PT, R32, -0x1, RZ ;  /* 0xffffffff201f7810 */ /* 0x000fc80007ffe0ff */
[----:B------:R-:W-:-:S03]  /*19c0*/  ISETP.GT.U32.AND P1, PT, R31, 0x7feffffe, PT ;  /* 0x7feffffe1f00780c */ /* 0x000fc60003f24070 */
[----:B------:R-:W-:Y:S01]  /*19d0*/  DFMA R26, R22, -R16, R20 ;  /* 0x80000010161a722b */ /* 0x000fe20000000014 */
[----:B------:R-:W-:-:S07]  /*19e0*/  ISETP.GT.U32.OR P1, PT, R33, 0x7feffffe, P1 ;  /* 0x7feffffe2100780c */ /* 0x000fce0000f24470 */
[----:B------:R-:W-:-:S06]  /*19f0*/  DFMA R26, R24, R26, R22 ;  /* 0x0000001a181a722b */ /* 0x000fcc0000000016 */
[----:B------:R-:W-:Y:S05]  /*1a00*/  @P1 BRA `(.L_x_129) ;  /* 0x00000000006c1947 */ /* 0x000fea0003800000 */
[----:B------:R-:W-:-:S04]  /*1a10*/  LOP3.LUT R19, R15, 0x7ff00000, RZ, 0xc0, !PT ;  /* 0x7ff000000f137812 */ /* 0x000fc800078ec0ff */
[CC--:B------:R-:W-:Y:S02]  /*1a20*/  VIADDMNMX R18, R28.reuse, -R19.reuse, 0xb9600000, !PT ;  /* 0xb96000001c127446 */ /* 0x0c0fe40007800913 */
[----:B------:R-:W-:Y:S02]  /*1a30*/  ISETP.GE.U32.AND P1, PT, R28, R19, PT ;  /* 0x000000131c00720c */ /* 0x000fe40003f26070 */
[----:B------:R-:W-:Y:S02]  /*1a40*/  VIMNMX R18, PT, PT, R18, 0x46a00000, PT ;  /* 0x46a0000012127848 */ /* 0x000fe40003fe0100 */
[----:B------:R-:W-:-:S05]  /*1a50*/  SEL R19, R0, 0x63400000, !P1 ;  /* 0x6340000000137807 */ /* 0x000fca0004800000 */
[----:B------:R-:W-:Y:S02]  /*1a60*/  IMAD.IADD R0, R18, 0x1, -R19 ;  /* 0x0000000112007824 */ /* 0x000fe400078e0a13 */
[----:B------:R-:W-:Y:S02]  /*1a70*/  IMAD.MOV.U32 R18, RZ, RZ, RZ ;  /* 0x000000ffff127224 */ /* 0x000fe400078e00ff */
[----:B------:R-:W-:-:S06]  /*1a80*/  VIADD R19, R0, 0x7fe00000 ;  /* 0x7fe0000000137836 */ /* 0x000fcc0000000000 */
[----:B------:R-:W-:-:S10]  /*1a90*/  DMUL R22, R26, R18 ;  /* 0x000000121a167228 */ /* 0x000fd40000000000 */
[----:B------:R-:W-:-:S13]  /*1aa0*/  FSETP.GTU.AND P1, PT, |R23|, 1.469367938527859385e-39, PT ;  /* 0x001000001700780b */ /* 0x000fda0003f2c200 */
[----:B------:R-:W-:Y:S05]  /*1ab0*/  @P1 BRA `(.L_x_130) ;  /* 0x0000000000941947 */ /* 0x000fea0003800000 */
[----:B------:R-:W-:Y:S01]  /*1ac0*/  DFMA R16, R26, -R16, R20 ;  /* 0x800000101a10722b */ /* 0x000fe20000000014 */
[----:B------:R-:W-:-:S09]  /*1ad0*/  MOV R18, RZ ;  /* 0x000000ff00127202 */ /* 0x000fd20000000f00 */
[C---:B------:R-:W-:Y:S02]  /*1ae0*/  FSETP.NEU.AND P1, PT, R17.reuse, RZ, PT ;  /* 0x000000ff1100720b */ /* 0x040fe40003f2d000 */
[----:B------:R-:W-:-:S04]  /*1af0*/  LOP3.LUT R21, R17, 0x80000000, R15, 0x48, !PT ;  /* 0x8000000011157812 */ /* 0x000fc800078e480f */
[----:B------:R-:W-:-:S07]  /*1b00*/  LOP3.LUT R19, R21, R19, RZ, 0xfc, !PT ;  /* 0x0000001315137212 */ /* 0x000fce00078efcff */
[----:B------:R-:W-:Y:S05]  /*1b10*/  @!P1 BRA `(.L_x_130) ;  /* 0x00000000007c9947 */ /* 0x000fea0003800000 */
[----:B------:R-:W-:Y:S01]  /*1b20*/  IMAD.MOV R15, RZ, RZ, -R0 ;  /* 0x000000ffff0f7224 */ /* 0x000fe200078e0a00 */
[----:B------:R-:W-:Y:S01]  /*1b30*/  DMUL.RP R18, R26, R18 ;  /* 0x000000121a127228 */ /* 0x000fe20000008000 */
[----:B------:R-:W-:-:S06]  /*1b40*/  IMAD.MOV.U32 R14, RZ, RZ, RZ ;  /* 0x000000ffff0e7224 */ /* 0x000fcc00078e00ff */
[----:B------:R-:W-:-:S03]  /*1b50*/  DFMA R14, R22, -R14, R26 ;  /* 0x8000000e160e722b */ /* 0x000fc6000000001a */
[----:B------:R-:W-:-:S03]  /*1b60*/  LOP3.LUT R21, R19, R21, RZ, 0x3c, !PT ;  /* 0x0000001513157212 */ /* 0x000fc600078e3cff */
[----:B------:R-:W-:-:S04]  /*1b70*/  IADD3 R14, PT, PT, -R0, -0x43300000, RZ ;  /* 0xbcd00000000e7810 */ /* 0x000fc80007ffe1ff */
[----:B------:R-:W-:-:S04]  /*1b80*/  FSETP.NEU.AND P1, PT, |R15|, R14, PT ;  /* 0x0000000e0f00720b */ /* 0x000fc80003f2d200 */
[----:B------:R-:W-:Y:S02]  /*1b90*/  FSEL R22, R18, R22, !P1 ;  /* 0x0000001612167208 */ /* 0x000fe40004800000 */
[----:B------:R-:W-:Y:S01]  /*1ba0*/  FSEL R23, R21, R23, !P1 ;  /* 0x0000001715177208 */ /* 0x000fe20004800000 */
[----:B------:R-:W-:Y:S06]  /*1bb0*/  BRA `(.L_x_130) ;  /* 0x0000000000547947 */ /* 0x000fec0003800000 */
.L_x_129:
[----:B------:R-:W-:-:S14]  /*1bc0*/  DSETP.NAN.AND P1, PT, R18, R18, PT ;  /* 0x000000121200722a */ /* 0x000fdc0003f28000 */
[----:B------:R-:W-:Y:S05]  /*1bd0*/  @P1 BRA `(.L_x_131) ;  /* 0x0000000000441947 */ /* 0x000fea0003800000 */
[----:B------:R-:W-:-:S14]  /*1be0*/  DSETP.NAN.AND P1, PT, R14, R14, PT ;  /* 0x0000000e0e00722a */ /* 0x000fdc0003f28000 */
[----:B------:R-:W-:Y:S05]  /*1bf0*/  @P1 BRA `(.L_x_132) ;  /* 0x0000000000301947 */ /* 0x000fea0003800000 */
[----:B------:R-:W-:Y:S01]  /*1c00*/  ISETP.NE.AND P1, PT, R32, R29, PT ;  /* 0x0000001d2000720c */ /* 0x000fe20003f25270 */
[----:B------:R-:W-:Y:S02]  /*1c10*/  IMAD.MOV.U32 R22, RZ, RZ, 0x0 ;  /* 0x00000000ff167424 */ /* 0x000fe400078e00ff */
[----:B------:R-:W-:-:S10]  /*1c20*/  IMAD.MOV.U32 R23, RZ, RZ, -0x80000 ;  /* 0xfff80000ff177424 */ /* 0x000fd400078e00ff */
[----:B------:R-:W-:Y:S05]  /*1c30*/  @!P1 BRA `(.L_x_130) ;  /* 0x0000000000349947 */ /* 0x000fea0003800000 */
[----:B------:R-:W-:Y:S02]  /*1c40*/  ISETP.NE.AND P1, PT, R32, 0x7ff00000, PT ;  /* 0x7ff000002000780c */ /* 0x000fe40003f25270 */
[----:B------:R-:W-:Y:S02]  /*1c50*/  LOP3.LUT R23, R19, 0x80000000, R15, 0x48, !PT ;  /* 0x8000000013177812 */ /* 0x000fe400078e480f */
[----:B------:R-:W-:-:S13]  /*1c60*/  ISETP.EQ.OR P1, PT, R29, RZ, !P1 ;  /* 0x000000ff1d00720c */ /* 0x000fda0004f22670 */
[----:B------:R-:W-:Y:S02]  /*1c70*/  @P1 LOP3.LUT R0, R23, 0x7ff00000, RZ, 0xfc, !PT ;  /* 0x7ff0000017001812 */ /* 0x000fe400078efcff */
[----:B------:R-:W-:Y:S01]  /*1c80*/  @!P1 MOV R22, RZ ;  /* 0x000000ff00169202 */ /* 0x000fe20000000f00 */
[----:B------:R-:W-:Y:S02]  /*1c90*/  @P1 IMAD.MOV.U32 R22, RZ, RZ, RZ ;  /* 0x000000ffff161224 */ /* 0x000fe400078e00ff */
[----:B------:R-:W-:Y:S01]  /*1ca0*/  @P1 IMAD.MOV.U32 R23, RZ, RZ, R0 ;  /* 0x000000ffff171224 */ /* 0x000fe200078e0000 */
[----:B------:R-:W-:Y:S06]  /*1cb0*/  BRA `(.L_x_130) ;  /* 0x0000000000147947 */ /* 0x000fec0003800000 */
.L_x_132:
[----:B------:R-:W-:Y:S01]  /*1cc0*/  LOP3.LUT R23, R15, 0x80000, RZ, 0xfc, !PT ;  /* 0x000800000f177812 */ /* 0x000fe200078efcff */
[----:B------:R-:W-:Y:S01]  /*1cd0*/  IMAD.MOV.U32 R22, RZ, RZ, R14 ;  /* 0x000000ffff167224 */ /* 0x000fe200078e000e */
[----:B------:R-:W-:Y:S06]  /*1ce0*/  BRA `(.L_x_130) ;  /* 0x0000000000087947 */ /* 0x000fec0003800000 */
.L_x_131:
[----:B------:R-:W-:Y:S01]  /*1cf0*/  LOP3.LUT R23, R19, 0x80000, RZ, 0xfc, !PT ;  /* 0x0008000013177812 */ /* 0x000fe200078efcff */
[----:B------:R-:W-:-:S07]  /*1d00*/  IMAD.MOV.U32 R22, RZ, RZ, R18 ;  /* 0x000000ffff167224 */ /* 0x000fce00078e0012 */
.L_x_130:
[----:B------:R-:W-:Y:S05]  /*1d10*/  BSYNC.RECONVERGENT B3 ;  /* 0x0000000000037941 */ /* 0x000fea0003800200 */
.L_x_128:
[----:B------:R-:W-:Y:S01]  /*1d20*/  IMAD.MOV.U32 R31, RZ, RZ, 0x0 ;  /* 0x00000000ff1f7424 */ /* 0x000fe200078e00ff */
[----:B------:R-:W-:Y:S01]  /*1d30*/  MOV R14, R22 ;  /* 0x00000016000e7202 */ /* 0x000fe20000000f00 */
[----:B------:R-:W-:Y:S02]  /*1d40*/  IMAD.MOV.U32 R15, RZ, RZ, R23 ;  /* 0x000000ffff0f7224 */ /* 0x000fe400078e0017 */
[----:B------:R-:W-:Y:S05]  /*1d50*/  RET.REL.NODEC R30 `(_Z16initialize_waterR5water) ;  /* 0xffffffe01ea87950 */ /* 0x000fea0003c3ffff */
        .type           $_Z16initialize_waterR5water$__internal_accurate_pow,@function
        .size           $_Z16initialize_waterR5water$__internal_accurate_pow,(.L_x_183 - $_Z16initialize_waterR5water$__internal_accurate_pow)
$_Z16initialize_waterR5water$__internal_accurate_pow:
[----:B------:R-:W-:Y:S01]  /*1d60*/  ISETP.GT.U32.AND P4, PT, R41, 0xfffff, PT ;  /* 0x000fffff2900780c */ /* 0x000fe20003f84070 */
[----:B------:R-:W-:Y:S01]  /*1d70*/  IMAD.MOV.U32 R14, RZ, RZ, R20 ;  /* 0x000000ffff0e7224 */ /* 0x000fe200078e0014 */
[----:B------:R-:W-:Y:S01]  /*1d80*/  MOV R16, R41 ;  /* 0x0000002900107202 */ /* 0x000fe20000000f00 */
[--C-:B------:R-:W-:Y:S01]  /*1d90*/  IMAD.MOV.U32 R15, RZ, RZ, R41.reuse ;  /* 0x000000ffff0f7224 */ /* 0x100fe200078e0029 */
[----:B------:R-:W-:Y:S01]  /*1da0*/  UMOV UR8, 0x7d2cafe2 ;  /* 0x7d2cafe200087882 */ /* 0x000fe20000000000 */
[----:B------:R-:W-:Y:S01]  /*1db0*/  IMAD.MOV.U32 R18, RZ, RZ, 0x41ad3b5a ;  /* 0x41ad3b5aff127424 */ /* 0x000fe200078e00ff */
[----:B------:R-:W-:Y:S01]  /*1dc0*/  UMOV UR9, 0x3eb0f5ff ;  /* 0x3eb0f5ff00097882 */ /* 0x000fe20000000000 */
[----:B------:R-:W-:Y:S01]  /*1dd0*/  IMAD.MOV.U32 R19, RZ, RZ, 0x3ed0f5d2 ;  /* 0x3ed0f5d2ff137424 */ /* 0x000fe200078e00ff */
[----:B------:R-:W-:Y:S01]  /*1de0*/  SHF.R.U32.HI R41, RZ, 0x14, R41 ;  /* 0x00000014ff297819 */ /* 0x000fe20000011629 */
[----:B------:R-:W-:Y:S01]  /*1df0*/  UMOV UR10, 0x3b39803f ;  /* 0x3b39803f000a7882 */ /* 0x000fe20000000000 */
[----:B------:R-:W-:-:S03]  /*1e00*/  UMOV UR11, 0x3c7abc9e ;  /* 0x3c7abc9e000b7882 */ /* 0x000fc60000000000 */
[----:B------:R-:W-:-:S10]  /*1e10*/  @!P4 DMUL R14, R14, 1.80143985094819840000e+16 ;  /* 0x435000000e0ec828 */ /* 0x000fd40000000000 */
[----:B------:R-:W-:Y:S01]  /*1e20*/  @!P4 IMAD.MOV.U32 R16, RZ, RZ, R15 ;  /* 0x000000ffff10c224 */ /* 0x000fe200078e000f */
[----:B------:R-:W-:Y:S01]  /*1e30*/  @!P4 LEA.HI R41, R15, 0xffffffca, RZ, 0xc ;  /* 0xffffffca0f29c811 */ /* 0x000fe200078f60ff */
[----:B------:R-:W-:-:S03]  /*1e40*/  @!P4 IMAD.MOV.U32 R20, RZ, RZ, R14 ;  /* 0x000000ffff14c224 */ /* 0x000fc600078e000e */
[----:B------:R-:W-:Y:S02]  /*1e50*/  LOP3.LUT R16, R16, 0x800fffff, RZ, 0xc0, !PT ;  /* 0x800fffff10107812 */ /* 0x000fe400078ec0ff */
[----:B------:R-:W-:Y:S02]  /*1e60*/  IADD3 R14, PT, PT, R41, -0x3ff, RZ ;  /* 0xfffffc01290e7810 */ /* 0x000fe40007ffe0ff */
[----:B------:R-:W-:Y:S02]  /*1e70*/  LOP3.LUT R21, R16, 0x3ff00000, RZ, 0xfc, !PT ;  /* 0x3ff0000010157812 */ /* 0x000fe400078efcff */
[----:B------:R-:W-:Y:S02]  /*1e80*/  MOV R16, RZ ;  /* 0x000000ff00107202 */ /* 0x000fe40000000f00 */
[----:B------:R-:W-:-:S13]  /*1e90*/  ISETP.GE.U32.AND P5, PT, R21, 0x3ff6a09f, PT ;  /* 0x3ff6a09f1500780c */ /* 0x000fda0003fa6070 */
[----:B------:R-:W-:Y:S02]  /*1ea0*/  @P5 VIADD R17, R21, 0xfff00000 ;  /* 0xfff0000015115836 */ /* 0x000fe40000000000 */
[----:B------:R-:W-:Y:S02]  /*1eb0*/  @P5 VIADD R14, R41, 0xfffffc02 ;  /* 0xfffffc02290e5836 */ /* 0x000fe40000000000 */
[----:B------:R-:W-:-:S06]  /*1ec0*/  @P5 IMAD.MOV.U32 R21, RZ, RZ, R17 ;  /* 0x000000ffff155224 */ /* 0x000fcc00078e0011 */
[C---:B------:R-:W-:Y:S02]  /*1ed0*/  DADD R22, R20.reuse, 1 ;  /* 0x3ff0000014167429 */ /* 0x040fe40000000000 */
[----:B------:R-:W-:-:S04]  /*1ee0*/  DADD R20, R20, -1 ;  /* 0xbff0000014147429 */ /* 0x000fc80000000000 */
[----:B------:R-:W0:Y:S02]  /*1ef0*/  MUFU.RCP64H R17, R23 ;  /* 0x0000001700117308 */ /* 0x000e240000001800 */
[----:B0-----:R-:W-:-:S08]  /*1f00*/  DFMA R30, -R22, R16, 1 ;  /* 0x3ff00000161e742b */ /* 0x001fd00000000110 */
[----:B------:R-:W-:-:S08]  /*1f10*/  DFMA R30, R30, R30, R30 ;  /* 0x0000001e1e1e722b */ /* 0x000fd0000000001e */
[----:B------:R-:W-:-:S08]  /*1f20*/  DFMA R30, R16, R30, R16 ;  /* 0x0000001e101e722b */ /* 0x000fd00000000010 */
[----:B------:R-:W-:-:S08]  /*1f30*/  DMUL R16, R20, R30 ;  /* 0x0000001e14107228 */ /* 0x000fd00000000000 */
[----:B------:R-:W-:-:S08]  /*1f40*/  DFMA R16, R20, R30, R16 ;  /* 0x0000001e1410722b */ /* 0x000fd00000000010 */
[----:B------:R-:W-:Y:S02]  /*1f50*/  DMUL R28, R16, R16 ;  /* 0x00000010101c7228 */ /* 0x000fe40000000000 */
[----:B------:R-:W-:-:S06]  /*1f60*/  DADD R22, R20, -R16 ;  /* 0x0000000014167229 */ /* 0x000fcc0000000810 */
[----:B------:R-:W-:Y:S01]  /*1f70*/  DFMA R18, R28, UR8, R18 ;  /* 0x000000081c127c2b */ /* 0x000fe20008000012 */
[----:B------:R-:W-:Y:S01]  /*1f80*/  UMOV UR8, 0x75488a3f ;  /* 0x75488a3f00087882 */ /* 0x000fe20000000000 */
[----:B------:R-:W-:Y:S01]  /*1f90*/  UMOV UR9, 0x3ef3b20a ;  /* 0x3ef3b20a00097882 */ /* 0x000fe20000000000 */
[----:B------:R-:W-:-:S05]  /*1fa0*/  DADD R22, R22, R22 ;  /* 0x0000000016167229 */ /* 0x000fca0000000016 */
[----:B------:R-:W-:Y:S01]  /*1fb0*/  DFMA R26, R28, R18, UR8 ;  /* 0x000000081c1a7e2b */ /* 0x000fe20008000012 */
[----:B------:R-:W-:Y:S01]  /*1fc0*/  UMOV UR8, 0xe4faecd5 ;  /* 0xe4faecd500087882 */ /* 0x000fe20000000000 */
[----:B------:R-:W-:Y:S01]  /*1fd0*/  UMOV UR9, 0x3f1745cd ;  /* 0x3f1745cd00097882 */ /* 0x000fe20000000000 */
[-C--:B------:R-:W-:Y:S02]  /*1fe0*/  DFMA R22, R20, -R16.reuse, R22 ;  /* 0x800000101416722b */ /* 0x080fe40000000016 */
[----:B------:R-:W-:-:S03]  /*1ff0*/  DMUL R20, R16, R16 ;  /* 0x0000001010147228 */ /* 0x000fc60000000000 */
[----:B------:R-:W-:Y:S01]  /*2000*/  DFMA R26, R28, R26, UR8 ;  /* 0x000000081c1a7e2b */ /* 0x000fe2000800001a */
[----:B------:R-:W-:Y:S01]  /*2010*/  UMOV UR8, 0x258a578b ;  /* 0x258a578b00087882 */ /* 0x000fe20000000000 */
[----:B------:R-:W-:Y:S01]  /*2020*/  UMOV UR9, 0x3f3c71c7 ;  /* 0x3f3c71c700097882 */ /* 0x000fe20000000000 */
[----:B------:R-:W-:-:S05]  /*2030*/  DMUL R22, R30, R22 ;  /* 0x000000161e167228 */ /* 0x000fca0000000000 */
[----:B------:R-:W-:Y:S01]  /*2040*/  DFMA R26, R28, R26, UR8 ;  /* 0x000000081c1a7e2b */ /* 0x000fe2000800001a */
[----:B------:R-:W-:Y:S01]  /*2050*/  UMOV UR8, 0x9242b910 ;  /* 0x9242b91000087882 */ /* 0x000fe20000000000 */
[----:B------:R-:W-:-:S03]  /*2060*/  UMOV UR9, 0x3f624924 ;  /* 0x3f62492400097882 */ /* 0x000fc60000000000 */
[----:B------:R-:W-:Y:S02]  /*2070*/  VIADD R33, R23, 0x100000 ;  /* 0x0010000017217836 */ /* 0x000fe40000000000 */
[----:B------:R-:W-:Y:S01]  /*2080*/  IMAD.MOV.U32 R32, RZ, RZ, R22 ;  /* 0x000000ffff207224 */ /* 0x000fe200078e0016 */
[----:B------:R-:W-:Y:S01]  /*2090*/  DFMA R26, R28, R26, UR8 ;  /* 0x000000081c1a7e2b */ /* 0x000fe2000800001a */
[----:B------:R-:W-:Y:S01]  /*20a0*/  UMOV UR8, 0x99999dfb ;  /* 0x99999dfb00087882 */ /* 0x000fe20000000000 */
[----:B------:R-:W-:-:S06]  /*20b0*/  UMOV UR9, 0x3f899999 ;  /* 0x3f89999900097882 */ /* 0x000fcc0000000000 */
[----:B------:R-:W-:Y:S01]  /*20c0*/  DFMA R26, R28, R26, UR8 ;  /* 0x000000081c1a7e2b */ /* 0x000fe2000800001a */
[----:B------:R-:W-:Y:S01]  /*20d0*/  UMOV UR8, 0x55555555 ;  /* 0x5555555500087882 */ /* 0x000fe20000000000 */
[----:B------:R-:W-:-:S06]  /*20e0*/  UMOV UR9, 0x3fb55555 ;  /* 0x3fb5555500097882 */ /* 0x000fcc0000000000 */
[----:B------:R-:W-:-:S08]  /*20f0*/  DFMA R18, R28, R26, UR8 ;  /* 0x000000081c127e2b */ /* 0x000fd0000800001a */
[----:B------:R-:W-:Y:S01]  /*2100*/  DADD R24, -R18, UR8 ;  /* 0x0000000812187e29 */ /* 0x000fe20008000100 */
[----:B------:R-:W-:Y:S01]  /*2110*/  UMOV UR8, 0xb9e7b0 ;  /* 0x00b9e7b000087882 */ /* 0x000fe20000000000 */
[----:B------:R-:W-:-:S06]  /*2120*/  UMOV UR9, 0x3c46a4cb ;  /* 0x3c46a4cb00097882 */ /* 0x000fcc0000000000 */
[----:B------:R-:W-:Y:S02]  /*2130*/  DFMA R28, R28, R26, R24 ;  /* 0x0000001a1c1c722b */ /* 0x000fe40000000018 */
[C---:B------:R-:W-:Y:S02]  /*2140*/  DMUL R24, R16.reuse, R20 ;  /* 0x0000001410187228 */ /* 0x040fe40000000000 */
[----:B------:R-:W-:-:S04]  /*2150*/  DFMA R26, R16, R16, -R20 ;  /* 0x00000010101a722b */ /* 0x000fc80000000814 */
[----:B------:R-:W-:Y:S01]  /*2160*/  DADD R28, R28, -UR8 ;  /* 0x800000081c1c7e29 */ /* 0x000fe20008000000 */
[----:B------:R-:W-:Y:S01]  /*2170*/  UMOV UR8, 0x80000000 ;  /* 0x8000000000087882 */ /* 0x000fe20000000000 */
[C---:B------:R-:W-:Y:S01]  /*2180*/  DFMA R30, R16.reuse, R20, -R24 ;  /* 0x00000014101e722b */ /* 0x040fe20000000818 */
[----:B------:R-:W-:Y:S01]  /*2190*/  UMOV UR9, 0x43300000 ;  /* 0x4330000000097882 */ /* 0x000fe20000000000 */
[----:B------:R-:W-:-:S06]  /*21a0*/  DFMA R26, R16, R32, R26 ;  /* 0x00000020101a722b */ /* 0x000fcc000000001a */
[----:B------:R-:W-:Y:S02]  /*21b0*/  DFMA R30, R22, R20, R30 ;  /* 0x00000014161e722b */ /* 0x000fe4000000001e */
[----:B------:R-:W-:-:S06]  /*21c0*/  DADD R20, R18, R28 ;  /* 0x0000000012147229 */ /* 0x000fcc000000001c */
[----:B------:R-:W-:Y:S02]  /*21d0*/  DFMA R30, R16, R26, R30 ;  /* 0x0000001a101e722b */ /* 0x000fe4000000001e */
[----:B------:R-:W-:Y:S02]  /*21e0*/  DMUL R26, R20, R24 ;  /* 0x00000018141a7228 */ /* 0x000fe40000000000 */
[----:B------:R-:W-:-:S06]  /*21f0*/  DADD R32, R18, -R20 ;  /* 0x0000000012207229 */ /* 0x000fcc0000000814 */
[----:B------:R-:W-:Y:S02]  /*2200*/  DFMA R18, R20, R24, -R26 ;  /* 0x000000181412722b */ /* 0x000fe4000000081a */
[----:B------:R-:W-:-:S06]  /*2210*/  DADD R32, R28, R32 ;  /* 0x000000001c207229 */ /* 0x000fcc0000000020 */
[----:B------:R-:W-:-:S08]  /*2220*/  DFMA R18, R20, R30, R18 ;  /* 0x0000001e1412722b */ /* 0x000fd00000000012 */
[----:B------:R-:W-:-:S08]  /*2230*/  DFMA R24, R32, R24, R18 ;  /* 0x000000182018722b */ /* 0x000fd00000000012 */
[----:B------:R-:W-:-:S08]  /*2240*/  DADD R20, R26, R24 ;  /* 0x000000001a147229 */ /* 0x000fd00000000018 */
[--C-:B------:R-:W-:Y:S02]  /*2250*/  DADD R18, R16, R20.reuse ;  /* 0x0000000010127229 */ /* 0x100fe40000000014 */
[----:B------:R-:W-:-:S06]  /*2260*/  DADD R26, R26, -R20 ;  /* 0x000000001a1a7229 */ /* 0x000fcc0000000814 */
[----:B------:R-:W-:Y:S02]  /*2270*/  DADD R16, R16, -R18 ;  /* 0x0000000010107229 */ /* 0x000fe40000000812 */
[----:B------:R-:W-:-:S06]  /*2280*/  DADD R26, R24, R26 ;  /* 0x00000000181a7229 */ /* 0x000fcc000000001a */
[----:B------:R-:W-:-:S08]  /*2290*/  DADD R16, R20, R16 ;  /* 0x0000000014107229 */ /* 0x000fd00000000010 */
[----:B------:R-:W-:-:S08]  /*22a0*/  DADD R16, R26, R16 ;  /* 0x000000001a107229 */ /* 0x000fd00000000010 */
[----:B------:R-:W-:Y:S01]  /*22b0*/  DADD R22, R22, R16 ;  /* 0x0000000016167229 */ /* 0x000fe20000000010 */
[----:B------:R-:W-:Y:S01]  /*22c0*/  LOP3.LUT R16, R14, 0x80000000, RZ, 0x3c, !PT ;  /* 0x800000000e107812 */ /* 0x000fe200078e3cff */
[----:B------:R-:W-:-:S06]  /*22d0*/  IMAD.MOV.U32 R17, RZ, RZ, 0x43300000 ;  /* 0x43300000ff117424 */ /* 0x000fcc00078e00ff */
[----:B------:R-:W-:Y:S02]  /*22e0*/  DADD R20, R18, R22 ;  /* 0x0000000012147229 */ /* 0x000fe40000000016 */
[----:B------:R-:W-:Y:S01]  /*22f0*/  DADD R16, R16, -UR8 ;  /* 0x8000000810107e29 */ /* 0x000fe20008000000 */
[----:B------:R-:W-:Y:S01]  /*2300*/  UMOV UR8, 0xfefa39ef ;  /* 0xfefa39ef00087882 */ /* 0x000fe20000000000 */
[----:B------:R-:W-:-:S04]  /*2310*/  UMOV UR9, 0x3fe62e42 ;  /* 0x3fe62e4200097882 */ /* 0x000fc80000000000 */
[--C-:B------:R-:W-:Y:S02]  /*2320*/  DADD R24, R18, -R20.reuse ;  /* 0x0000000012187229 */ /* 0x100fe40000000814 */
[----:B------:R-:W-:-:S06]  /*2330*/  DFMA R14, R16, UR8, R20 ;  /* 0x00000008100e7c2b */ /* 0x000fcc0008000014 */
[----:B------:R-:W-:Y:S02]  /*2340*/  DADD R24, R22, R24 ;  /* 0x0000000016187229 */ /* 0x000fe40000000018 */
[----:B------:R-:W-:-:S08]  /*2350*/  DFMA R18, R16, -UR8, R14 ;  /* 0x8000000810127c2b */ /* 0x000fd0000800000e */
[----:B------:R-:W-:-:S08]  /*2360*/  DADD R18, -R20, R18 ;  /* 0x0000000014127229 */ /* 0x000fd00000000112 */
[----:B------:R-:W-:-:S08]  /*2370*/  DADD R18, R24, -R18 ;  /* 0x0000000018127229 */ /* 0x000fd00000000812 */
[----:B------:R-:W-:-:S08]  /*2380*/  DFMA R18, R16, UR10, R18 ;  /* 0x0000000a10127c2b */ /* 0x000fd00008000012 */
[----:B------:R-:W-:-:S08]  /*2390*/  DADD R16, R14, R18 ;  /* 0x000000000e107229 */ /* 0x000fd00000000012 */
[----:B------:R-:W-:Y:S02]  /*23a0*/  DADD R14, R14, -R16 ;  /* 0x000000000e0e7229 */ /* 0x000fe40000000810 */
[----:B------:R-:W-:-:S06]  /*23b0*/  DMUL R24, R16, 2 ;  /* 0x4000000010187828 */ /* 0x000fcc0000000000 */
[----:B------:R-:W-:Y:S02]  /*23c0*/  DADD R14, R18, R14 ;  /* 0x00000000120e7229 */ /* 0x000fe4000000000e */
[----:B------:R-:W-:-:S08]  /*23d0*/  DFMA R22, R16, 2, -R24 ;  /* 0x400000001016782b */ /* 0x000fd00000000818 */
[----:B------:R-:W-:Y:S01]  /*23e0*/  DFMA R22, R14, 2, R22 ;  /* 0x400000000e16782b */ /* 0x000fe20000000016 */
[----:B------:R-:W-:Y:S02]  /*23f0*/  IMAD.MOV.U32 R14, RZ, RZ, 0x652b82fe ;  /* 0x652b82feff0e7424 */ /* 0x000fe400078e00ff */
[----:B------:R-:W-:-:S05]  /*2400*/  IMAD.MOV.U32 R15, RZ, RZ, 0x3ff71547 ;  /* 0x3ff71547ff0f7424 */ /* 0x000fca00078e00ff */
[----:B------:R-:W-:-:S08]  /*2410*/  DADD R16, R24, R22 ;  /* 0x0000000018107229 */ /* 0x000fd00000000016 */
[----:B------:R-:W-:Y:S02]  /*2420*/  DFMA R14, R16, R14, 6.75539944105574400000e+15 ;  /* 0x43380000100e742b */ /* 0x000fe4000000000e */
[----:B------:R-:W-:Y:S01]  /*2430*/  FSETP.GEU.AND P4, PT, |R17|, 4.1917929649353027344, PT ;  /* 0x4086232b1100780b */ /* 0x000fe20003f8e200 */
[----:B------:R-:W-:-:S05]  /*2440*/  DADD R24, R24, -R16 ;  /* 0x0000000018187229 */ /* 0x000fca0000000810 */
[----:B------:R-:W-:-:S03]  /*2450*/  DADD R18, R14, -6.75539944105574400000e+15 ;  /* 0xc33800000e127429 */ /* 0x000fc60000000000 */
[----:B------:R-:W-:-:S05]  /*2460*/  DADD R22, R22, R24 ;  /* 0x0000000016167229 */ /* 0x000fca0000000018 */
[----:B------:R-:W-:Y:S01]  /*2470*/  DFMA R20, R18, -UR8, R16 ;  /* 0x8000000812147c2b */ /* 0x000fe20008000010 */
[----:B------:R-:W-:Y:S01]  /*2480*/  UMOV UR8, 0x3b39803f ;  /* 0x3b39803f00087882 */ /* 0x000fe20000000000 */
[----:B------:R-:W-:-:S06]  /*2490*/  UMOV UR9, 0x3c7abc9e ;  /* 0x3c7abc9e00097882 */ /* 0x000fcc0000000000 */
[----:B------:R-:W-:Y:S01]  /*24a0*/  DFMA R20, R18, -UR8, R20 ;  /* 0x8000000812147c2b */ /* 0x000fe20008000014 */
[----:B------:R-:W-:Y:S01]  /*24b0*/  UMOV UR8, 0x69ce2bdf ;  /* 0x69ce2bdf00087882 */ /* 0x000fe20000000000 */
[----:B------:R-:W-:Y:S01]  /*24c0*/  MOV R18, 0xfca213ea ;  /* 0xfca213ea00127802 */ /* 0x000fe20000000f00 */
[----:B------:R-:W-:Y:S01]  /*24d0*/  IMAD.MOV.U32 R19, RZ, RZ, 0x3e928af3 ;  /* 0x3e928af3ff137424 */ /* 0x000fe200078e00ff */
[----:B------:R-:W-:-:S05]  /*24e0*/  UMOV UR9, 0x3e5ade15 ;  /* 0x3e5ade1500097882 */ /* 0x000fca0000000000 */
[----:B------:R-:W-:Y:S01]  /*24f0*/  DFMA R18, R20, UR8, R18 ;  /* 0x0000000814127c2b */ /* 0x000fe20008000012 */
[----:B------:R-:W-:Y:S01]  /*2500*/  UMOV UR8, 0x62401315 ;  /* 0x6240131500087882 */ /* 0x000fe20000000000 */
[----:B------:R-:W-:-:S06]  /*2510*/  UMOV UR9, 0x3ec71dee ;  /* 0x3ec71dee00097882 */ /* 0x000fcc0000000000 */
[----:B------:R-:W-:Y:S01]  /*2520*/  DFMA R18, R20, R18, UR8 ;  /* 0x0000000814127e2b */ /* 0x000fe20008000012 */
        /* <DEDUP_REMOVED lines=20> */
[----:B------:R-:W-:-:S08]  /*2670*/  DFMA R18, R20, R18, UR8 ;  /* 0x0000000814127e2b */ /* 0x000fd00008000012 */
[----:B------:R-:W-:-:S08]  /*2680*/  DFMA R18, R20, R18, 1 ;  /* 0x3ff000001412742b */ /* 0x000fd00000000012 */
[----:B------:R-:W-:-:S10]  /*2690*/  DFMA R18, R20, R18, 1 ;  /* 0x3ff000001412742b */ /* 0x000fd40000000012 */
[----:B------:R-:W-:Y:S02]  /*26a0*/  IMAD R21, R14, 0x100000, R19 ;  /* 0x001000000e157824 */ /* 0x000fe400078e0213 */
[----:B------:R-:W-:Y:S01]  /*26b0*/  IMAD.MOV.U32 R20, RZ, RZ, R18 ;  /* 0x000000ffff147224 */ /* 0x000fe200078e0012 */
[----:B------:R-:W-:Y:S06]  /*26c0*/  @!P4 BRA `(.L_x_133) ;  /* 0x000000000030c947 */ /* 0x000fec0003800000 */
[----:B------:R-:W-:Y:S01]  /*26d0*/  FSETP.GEU.AND P5, PT, |R17|, 4.2275390625, PT ;  /* 0x408748001100780b */ /* 0x000fe20003fae200 */
[C---:B------:R-:W-:Y:S02]  /*26e0*/  DADD R20, R16.reuse, +INF ;  /* 0x7ff0000010147429 */ /* 0x040fe40000000000 */
[----:B------:R-:W-:-:S08]  /*26f0*/  DSETP.GEU.AND P4, PT, R16, RZ, PT ;  /* 0x000000ff1000722a */ /* 0x000fd00003f8e000 */
[----:B------:R-:W-:Y:S02]  /*2700*/  FSEL R20, R20, RZ, P4 ;  /* 0x000000ff14147208 */ /* 0x000fe40002000000 */
[----:B------:R-:W-:Y:S02]  /*2710*/  @!P5 LEA.HI R15, R14, R14, RZ, 0x1 ;  /* 0x0000000e0e0fd211 */ /* 0x000fe400078f08ff */
[----:B------:R-:W-:Y:S02]  /*2720*/  FSEL R21, R21, RZ, P4 ;  /* 0x000000ff15157208 */ /* 0x000fe40002000000 */
[----:B------:R-:W-:-:S04]  /*2730*/  @!P5 SHF.R.S32.HI R15, RZ, 0x1, R15 ;  /* 0x00000001ff0fd819 */ /* 0x000fc8000001140f */
[----:B------:R-:W-:Y:S01]  /*2740*/  @!P5 LEA R19, R15, R19, 0x14 ;  /* 0x000000130f13d211 */ /* 0x000fe200078ea0ff */
[----:B------:R-:W-:-:S05]  /*2750*/  @!P5 IMAD.IADD R14, R14, 0x1, -R15 ;  /* 0x000000010e0ed824 */ /* 0x000fca00078e0a0f */
[----:B------:R-:W-:Y:S01]  /*2760*/  @!P5 LEA R15, R14, 0x3ff00000, 0x14 ;  /* 0x3ff000000e0fd811 */ /* 0x000fe200078ea0ff */
[----:B------:R-:W-:-:S06]  /*2770*/  @!P5 IMAD.MOV.U32 R14, RZ, RZ, RZ ;  /* 0x000000ffff0ed224 */ /* 0x000fcc00078e00ff */
[----:B------:R-:W-:-:S11]  /*2780*/  @!P5 DMUL R20, R18, R14 ;  /* 0x0000000e1214d228 */ /* 0x000fd60000000000 */
.L_x_133:
[----:B------:R-:W-:Y:S01]  /*2790*/  DFMA R22, R22, R20, R20 ;  /* 0x000000141616722b */ /* 0x000fe20000000014 */
[----:B------:R-:W-:Y:S01]  /*27a0*/  IMAD.MOV.U32 R14, RZ, RZ, R0 ;  /* 0x000000ffff0e7224 */ /* 0x000fe200078e0000 */
[----:B------:R-:W-:Y:S01]  /*27b0*/  DSETP.NEU.AND P4, PT, |R20|, +INF , PT ;  /* 0x7ff000001400742a */ /* 0x000fe20003f8d200 */
[----:B------:R-:W-:-:S07]  /*27c0*/  IMAD.MOV.U32 R15, RZ, RZ, 0x0 ;  /* 0x00000000ff0f7424 */ /* 0x000fce00078e00ff */
[----:B------:R-:W-:Y:S02]  /*27d0*/  FSEL R16, R20, R22, !P4 ;  /* 0x0000001614107208 */ /* 0x000fe40006000000 */
[----:B------:R-:W-:Y:S01]  /*27e0*/  FSEL R20, R21, R23, !P4 ;  /* 0x0000001715147208 */ /* 0x000fe20006000000 */
[----:B------:R-:W-:Y:S06]  /*27f0*/  RET.REL.NODEC R14 `(_Z16initialize_waterR5water) ;  /* 0xffffffd80e007950 */ /* 0x000fec0003c3ffff */
.L_x_134:
        /* <DEDUP_REMOVED lines=16> */
.L_x_183:


//--------------------- .text._Z21update_elevation_meanR5water --------------------------
	.section	.text._Z21update_elevation_meanR5water,"ax",@progbits
	.align	128
        .global         _Z21update_elevation_meanR5water
        .type           _Z21update_elevation_meanR5water,@function
        .size           _Z21update_elevation_meanR5water,(.L_x_184 - _Z21update_elevation_meanR5water)
        .other          _Z21update_elevation_meanR5water,@"STO_CUDA_ENTRY STV_DEFAULT"
_Z21update_elevation_meanR5water:
.text._Z21update_elevation_meanR5water:
        /* <DEDUP_REMOVED lines=10> */
[----:B------:R-:W2:Y:S01]  /*00a0*/  LDCU UR6, c[0x0][0x370] ;  /* 0x00006e00ff0677ac */ /* 0x000ea20008000800 */
[----:B------:R-:W3:Y:S01]  /*00b0*/  LDCU.64 UR8, c[0x0][0x358] ;  /* 0x00006b00ff0877ac */ /* 0x000ee20008000a00 */
[----:B0-----:R-:W-:-:S03]  /*00c0*/  IMAD R0, R3, UR4, RZ ;  /* 0x0000000403007c24 */ /* 0x001fc6000f8e02ff */
[----:B------:R-:W1:Y:S01]  /*00d0*/  S2UR UR4, SR_CTAID.Y ;  /* 0x00000000000479c3 */ /* 0x000e620000002600 */
[----:B------:R-:W0:Y:S01]  /*00e0*/  I2F.U32.RP R9, R0 ;  /* 0x0000000000097306 */ /* 0x000e220000209000 */
[----:B------:R-:W-:Y:S01]  /*00f0*/  IMAD.MOV R13, RZ, RZ, -R0 ;  /* 0x000000ffff0d7224 */ /* 0x000fe200078e0a00 */
[----:B------:R-:W-:-:S06]  /*0100*/  ISETP.NE.U32.AND P2, PT, R0, RZ, PT ;  /* 0x000000ff0000720c */ /* 0x000fcc0003f45070 */
[----:B0-----:R-:W0:Y:S01]  /*0110*/  MUFU.RCP R9, R9 ;  /* 0x0000000900097308 */ /* 0x001e220000001000 */
[----:B-1----:R-:W-:Y:S01]  /*0120*/  IMAD R3, R3, UR4, R2 ;  /* 0x0000000403037c24 */ /* 0x002fe2000f8e0202 */
[----:B------:R-:W1:Y:S03]  /*0130*/  LDCU.64 UR4, c[0x0][0x380] ;  /* 0x00007000ff0477ac */ /* 0x000e660008000a00 */
[----:B------:R-:W-:-:S05]  /*0140*/  IMAD.IADD R5, R3, 0x1, R0 ;  /* 0x0000000103057824 */ /* 0x000fca00078e0200 */
[----:B------:R-:W-:Y:S01]  /*0150*/  ISETP.GE.U32.AND P0, PT, R5, 0x190, PT ;  /* 0x000001900500780c */ /* 0x000fe20003f06070 */
[----:B0-----:R-:W-:Y:S01]  /*0160*/  VIADD R6, R9, 0xffffffe ;  /* 0x0ffffffe09067836 */ /* 0x001fe20000000000 */
[----:B------:R-:W-:Y:S02]  /*0170*/  VIMNMX.U32 R2, PT, PT, R5, 0x190, !PT ;  /* 0x0000019005027848 */ /* 0x000fe40007fe0000 */
[----:B------:R-:W-:Y:S01]  /*0180*/  SEL R8, RZ, 0x1, P0 ;  /* 0x00000001ff087807 */ /* 0x000fe20000000000 */
[----:B------:R0:W4:Y:S01]  /*0190*/  F2I.FTZ.U32.TRUNC.NTZ R7, R6 ;  /* 0x0000000600077305 */ /* 0x000122000021f000 */
[----:B-1----:R-:W-:-:S04]  /*01a0*/  UIADD3 UR4, UP0, UPT, UR4, 0x160584, URZ ;  /* 0x0016058404047890 */ /* 0x002fc8000ff1e0ff */
[----:B------:R-:W-:Y:S01]  /*01b0*/  UIADD3.X UR5, UPT, UPT, URZ, UR5, URZ, UP0, !UPT ;  /* 0x00000005ff057290 */ /* 0x000fe200087fe4ff */
[----:B0-----:R-:W-:Y:S02]  /*01c0*/  HFMA2 R6, -RZ, RZ, 0, 0 ;  /* 0x00000000ff067431 */ /* 0x001fe400000001ff */
[----:B------:R-:W-:-:S03]  /*01d0*/  IMAD.U32 R16, RZ, RZ, UR4 ;  /* 0x00000004ff107e24 */ /* 0x000fc6000f8e00ff */
[----:B------:R-:W-:Y:S02]  /*01e0*/  IMAD.U32 R17, RZ, RZ, UR5 ;  /* 0x00000005ff117e24 */ /* 0x000fe4000f8e00ff */
[----:B----4-:R-:W-:-:S04]  /*01f0*/  IMAD R13, R13, R7, RZ ;  /* 0x000000070d0d7224 */ /* 0x010fc800078e02ff */
[----:B------:R-:W-:Y:S01]  /*0200*/  IMAD.HI.U32 R10, R7, R13, R6 ;  /* 0x0000000d070a7227 */ /* 0x000fe200078e0006 */
[----:B------:R-:W-:Y:S02]  /*0210*/  IADD3 R7, PT, PT, R2, -R5, -R8 ;  /* 0x8000000502077210 */ /* 0x000fe40007ffe808 */
[----:B------:R-:W-:-:S03]  /*0220*/  SHF.L.U32 R6, R0, 0x2, RZ ;  /* 0x0000000200067819 */ /* 0x000fc600000006ff */
[----:B------:R-:W-:-:S04]  /*0230*/  IMAD.HI.U32 R9, R10, R7, RZ ;  /* 0x000000070a097227 */ /* 0x000fc800078e00ff */
[----:B------:R-:W-:-:S04]  /*0240*/  IMAD.MOV R2, RZ, RZ, -R9 ;  /* 0x000000ffff027224 */ /* 0x000fc800078e0a09 */
[----:B------:R-:W-:-:S05]  /*0250*/  IMAD R7, R0, R2, R7 ;  /* 0x0000000200077224 */ /* 0x000fca00078e0207 */
[----:B------:R-:W-:-:S13]  /*0260*/  ISETP.GE.U32.AND P0, PT, R7, R0, PT ;  /* 0x000000000700720c */ /* 0x000fda0003f06070 */
[----:B------:R-:W-:Y:S02]  /*0270*/  @P0 IMAD.IADD R7, R7, 0x1, -R0 ;  /* 0x0000000107070824 */ /* 0x000fe400078e0a00 */
[----:B------:R-:W-:-:S03]  /*0280*/  @P0 VIADD R9, R9, 0x1 ;  /* 0x0000000109090836 */ /* 0x000fc60000000000 */
[----:B------:R-:W-:Y:S01]  /*0290*/  ISETP.GE.U32.AND P1, PT, R7, R0, PT ;  /* 0x000000000700720c */ /* 0x000fe20003f26070 */
[----:B--2---:R-:W-:-:S12]  /*02a0*/  IMAD R7, R11, UR6, RZ ;  /* 0x000000060b077c24 */ /* 0x004fd8000f8e02ff */
[----:B------:R-:W-:Y:S02]  /*02b0*/  @P1 IADD3 R9, PT, PT, R9, 0x1, RZ ;  /* 0x0000000109091810 */ /* 0x000fe40007ffe0ff */
[----:B------:R-:W-:-:S05]  /*02c0*/  @!P2 LOP3.LUT R9, RZ, R0, RZ, 0x33, !PT ;  /* 0x00000000ff09a212 */ /* 0x000fca00078e33ff */
[----:B------:R-:W-:Y:S02]  /*02d0*/  IMAD.IADD R2, R8, 0x1, R9 ;  /* 0x0000000108027824 */ /* 0x000fe400078e0209 */
[----:B------:R-:W-:-:S03]  /*02e0*/  IMAD.IADD R9, R0, 0x1, R5 ;  /* 0x0000000100097824 */ /* 0x000fc600078e0205 */
[----:B---3--:R-:W-:-:S07]  /*02f0*/  LOP3.LUT R8, R2, 0x3, RZ, 0xc0, !PT ;  /* 0x0000000302087812 */ /* 0x008fce00078ec0ff */
.L_x_167:
[----:B------:R-:W-:Y:S01]  /*0300*/  ISETP.GT.U32.AND P0, PT, R3, 0x18f, PT ;  /* 0x0000018f0300780c */ /* 0x000fe20003f04070 */
[----:B------:R-:W-:Y:S05]  /*0310*/  YIELD ;  /* 0x0000000000007946 */ /* 0x000fea0003800000 */
[----:B------:R-:W-:Y:S07]  /*0320*/  BSSY B0, `(.L_x_135) ;  /* 0x00000d7000007945 */ /* 0x000fee0003800000 */
[----:B012--5:R-:W-:Y:S05]  /*0330*/  @P0 BRA `(.L_x_136) ;  /* 0x0000000c00540947 */ /* 0x027fea0003800000 */
[----:B------:R-:W0:Y:S01]  /*0340*/  LDC.64 R20, c[0x0][0x380] ;  /* 0x0000e000ff147b82 */ /* 0x000e220000000a00 */
[----:B------:R-:W-:Y:S01]  /*0350*/  ISETP.NE.AND P0, PT, R8, 0x3, PT ;  /* 0x000000030800780c */ /* 0x000fe20003f05270 */
[----:B------:R-:W-:Y:S01]  /*0360*/  BSSY.RECONVERGENT B1, `(.L_x_137) ;  /* 0x000005e000017945 */ /* 0x000fe20003800200 */
[----:B------:R-:W-:Y:S02]  /*0370*/  IMAD.MOV.U32 R11, RZ, RZ, R3 ;  /* 0x000000ffff0b7224 */ /* 0x000fe400078e0003 */
[----:B------:R-:W-:Y:S02]  /*0380*/  IMAD.MOV.U32 R10, RZ, RZ, 0x466a6000 ;  /* 0x466a6000ff0a7424 */ /* 0x000fe400078e00ff */
[----:B0-----:R-:W-:-:S04]  /*0390*/  IMAD.WIDE.U32 R18, R4, 0x640, R20 ;  /* 0x0000064004127825 */ /* 0x001fc800078e0014 */
[----:B------:R-:W-:-:S03]  /*03a0*/  IMAD.WIDE R20, R4, 0x640, R20 ;  /* 0x0000064004147825 */ /* 0x000fc600078e0214 */
[----:B------:R-:W-:Y:S05]  /*03b0*/  @!P0 BRA `(.L_x_138) ;  /* 0x0000000400608947 */ /* 0x000fea0003800000 */
[----:B------:R-:W-:-:S13]  /*03c0*/  LOP3.LUT P0, R11, R3, RZ, R4, 0xfa, !PT ;  /* 0x000000ff030b7212 */ /* 0x000fda000780fa04 */
        /* <DEDUP_REMOVED lines=9> */
[----:B------:R-:W-:-:S06]  /*0460*/  IMAD.WIDE.U32 R12, R3, 0x4, R18 ;  /* 0x00000004030c7825 */ /* 0x000fcc00078e0012 */
[----:B------:R-:W2:Y:S04]  /*0470*/  LDG.E R13, desc[UR8][R12.64+0xea600] ;  /* 0x0ea600080c0d7981 */ /* 0x000ea8000c1e1900 */
[----:B--2---:R1:W5:Y:S01]  /*0480*/  ATOMG.E.ADD.F32.FTZ.RN.STRONG.SYS PT, RZ, desc[UR8][R16.64+0x4], R13 ;  /* 0x8000040d10ff79a3 */ /* 0x004362000c1f5308 */
[----:B------:R-:W-:Y:S05]  /*0490*/  BRA `(.L_x_141) ;  /* 0x00000000000c7947 */ /* 0x000fea0003800000 */
.L_x_140:
[----:B------:R-:W-:-:S06]  /*04a0*/  IMAD.WIDE.U32 R12, R3, 0x4, R20 ;  /* 0x00000004030c7825 */ /* 0x000fcc00078e0014 */
[----:B------:R-:W2:Y:S04]  /*04b0*/  LDG.E R13, desc[UR8][R12.64+0xea600] ;  /* 0x0ea600080c0d7981 */ /* 0x000ea8000c1e1900 */
[----:B--2---:R0:W5:Y:S02]  /*04c0*/  ATOMG.E.ADD.F32.FTZ.RN.STRONG.SYS PT, RZ, desc[UR8][R16.64], R13 ;  /* 0x8000000d10ff79a3 */ /* 0x004164000c1f5308 */
.L_x_141:
[----:B------:R-:W-:Y:S05]  /*04d0*/  BSYNC.RECONVERGENT B2 ;  /* 0x0000000000027941 */ /* 0x000fea0003800200 */
.L_x_139:
[----:B------:R-:W-:Y:S01]  /*04e0*/  ISETP.NE.AND P0, PT, R11, RZ, PT ;  /* 0x000000ff0b00720c */ /* 0x000fe20003f05270 */
[----:B------:R-:W-:Y:S06]  /*04f0*/  MEMBAR.SC.GPU ;  /* 0x0000000000007992 */ /* 0x000fec0000002000 */
[----:B------:R-:W-:-:S00]  /*0500*/  ERRBAR ;  /* 0x00000000000079ab */ /* 0x000fc00000000000 */
[----:B------:R-:W-:Y:S06]  /*0510*/  CGAERRBAR ;  /* 0x00000000000075ab */ /* 0x000fec0000000000 */
[----:B------:R-:W-:Y:S01]  /*0520*/  CCTL.IVALL ;  /* 0x00000000ff00798f */ /* 0x000fe20002000000 */
[----:B------:R-:W-:Y:S04]  /*0530*/  BSSY.RECONVERGENT B2, `(.L_x_142) ;  /* 0x0000014000027945 */ /* 0x000fe80003800200 */
[----:B------:R-:W-:Y:S05]  /*0540*/  @P0 BRA `(.L_x_143) ;  /* 0x0000000000480947 */ /* 0x000fea0003800000 */
[----:B01----:R-:W0:Y:S02]  /*0550*/  LDC.64 R12, c[0x0][0x380] ;  /* 0x0000e000ff0c7b82 */ /* 0x003e240000000a00 */
[----:B0-----:R-:W2:Y:S04]  /*0560*/  LDG.E R11, desc[UR8][R12.64+0x160584] ;  /* 0x160584080c0b7981 */ /* 0x001ea8000c1e1900 */
[----:B------:R-:W2:Y:S01]  /*0570*/  LDG.E R14, desc[UR8][R12.64+0x160588] ;  /* 0x160588080c0e7981 */ /* 0x000ea2000c1e1900 */
[----:B------:R-:W-:-:S05]  /*0580*/  HFMA2 R22, -RZ, RZ, 0.56787109375, -29.578125 ;  /* 0x388bcf65ff167431 */ /* 0x000fca00000001ff */
[----:B------:R-:W-:Y:S01]  /*0590*/  FFMA R15, R22, -R10, 1 ;  /* 0x3f800000160f7423 */ /* 0x000fe2000000080a */
[----:B--2---:R-:W-:-:S03]  /*05a0*/  FADD R11, R11, -R14 ;  /* 0x8000000e0b0b7221 */ /* 0x004fc60000000000 */
[----:B------:R-:W-:Y:S01]  /*05b0*/  FFMA R14, R15, R22, 6.6666667407844215631e-05 ;  /* 0x388bcf650f0e7423 */ /* 0x000fe20000000016 */
[----:B------:R-:W0:Y:S03]  /*05c0*/  FCHK P0, R11, 15000 ;  /* 0x466a60000b007902 */ /* 0x000e260000000000 */
[----:B------:R-:W-:-:S04]  /*05d0*/  FFMA R15, R11, R14, RZ ;  /* 0x0000000e0b0f7223 */ /* 0x000fc800000000ff */
[----:B------:R-:W-:-:S04]  /*05e0*/  FFMA R22, R15, -15000, R11 ;  /* 0xc66a60000f167823 */ /* 0x000fc8000000000b */
[----:B------:R-:W-:Y:S01]  /*05f0*/  FFMA R15, R14, R22, R15 ;  /* 0x000000160e0f7223 */ /* 0x000fe2000000000f */
[----:B0-----:R-:W-:Y:S06]  /*0600*/  @!P0 BRA `(.L_x_144) ;  /* 0x0000000000108947 */ /* 0x001fec0003800000 */
[----:B------:R-:W-:Y:S01]  /*0610*/  IMAD.MOV.U32 R25, RZ, RZ, R11 ;  /* 0x000000ffff197224 */ /* 0x000fe200078e000b */
[----:B------:R-:W-:-:S07]  /*0620*/  MOV R24, 0x640 ;  /* 0x0000064000187802 */ /* 0x000fce0000000f00 */
[----:B-----5:R-:W-:Y:S05]  /*0630*/  CALL.REL.NOINC `($__internal_3_$__cuda_sm3x_div_rn_noftz_f32_slowpath) ;  /* 0x0000000800a87944 */ /* 0x020fea0003c00000 */
[----:B------:R-:W-:-:S07]  /*0640*/  IMAD.MOV.U32 R15, RZ, RZ, R12 ;  /* 0x000000ffff0f7224 */ /* 0x000fce00078e000c */
.L_x_144:
[----:B------:R-:W0:Y:S02]  /*0650*/  LDC.64 R12, c[0x0][0x380] ;  /* 0x0000e000ff0c7b82 */ /* 0x000e240000000a00 */
[----:B0-----:R2:W-:Y:S02]  /*0660*/  STG.E desc[UR8][R12.64+0x160580], R15 ;  /* 0x1605800f0c007986 */ /* 0x0015e4000c101908 */
.L_x_143:
[----:B------:R-:W-:Y:S05]  /*0670*/  BSYNC.RECONVERGENT B2 ;  /* 0x0000000000027941 */ /* 0x000fea0003800200 */
.L_x_142:
[----:B------:R-:W-:Y:S02]  /*0680*/  ISETP.NE.AND P0, PT, R8, RZ, PT ;  /* 0x000000ff0800720c */ /* 0x000fe40003f05270 */
[----:B------:R-:W-:-:S11]  /*0690*/  MOV R11, R5 ;  /* 0x00000005000b7202 */ /* 0x000fd60000000f00 */
[----:B------:R-:W-:Y:S05]  /*06a0*/  @!P0 BRA `(.L_x_138) ;  /* 0x0000000000a48947 */ /* 0x000fea0003800000 */
[----:B------:R-:W-:Y:S01]  /*06b0*/  ISETP.GE.AND P1, PT, R4, 0x96, PT ;  /* 0x000000960400780c */ /* 0x000fe20003f26270 */
[----:B------:R-:W-:Y:S06]  /*06c0*/  MEMBAR.SC.GPU ;  /* 0x0000000000007992 */ /* 0x000fec0000002000 */
[----:B------:R-:W-:-:S00]  /*06d0*/  ERRBAR ;  /* 0x00000000000079ab */ /* 0x000fc00000000000 */
[----:B------:R-:W-:Y:S06]  /*06e0*/  CGAERRBAR ;  /* 0x00000000000075ab */ /* 0x000fec0000000000 */
[----:B------:R-:W-:Y:S01]  /*06f0*/  CCTL.IVALL ;  /* 0x00000000ff00798f */ /* 0x000fe20002000000 */
[----:B------:R-:W-:Y:S04]  /*0700*/  BSSY.RECONVERGENT B2, `(.L_x_145) ;  /* 0x0000009000027945 */ /* 0x000fe80003800200 */
[----:B------:R-:W-:Y:S05]  /*0710*/  @!P1 BRA `(.L_x_146) ;  /* 0x0000000000109947 */ /* 0x000fea0003800000 */
[----:B012---:R-:W-:-:S06]  /*0720*/  IMAD.WIDE.U32 R12, R5, 0x4, R18 ;  /* 0x00000004050c7825 */ /* 0x007fcc00078e0012 */
[----:B------:R-:W2:Y:S04]  /*0730*/  LDG.E R13, desc[UR8][R12.64+0xea600] ;  /* 0x0ea600080c0d7981 */ /* 0x000ea8000c1e1900 */
[----:B--2---:R1:W5:Y:S01]  /*0740*/  ATOMG.E.ADD.F32.FTZ.RN.STRONG.SYS PT, RZ, desc[UR8][R16.64+0x4], R13 ;  /* 0x8000040d10ff79a3 */ /* 0x004362000c1f5308 */
[----:B------:R-:W-:Y:S05]  /*0750*/  BRA `(.L_x_147) ;  /* 0x00000000000c7947 */ /* 0x000fea0003800000 */
.L_x_146:
[----:B012---:R-:W-:-:S06]  /*0760*/  IMAD.WIDE.U32 R12, R5, 0x4, R20 ;  /* 0x00000004050c7825 */ /* 0x007fcc00078e0014 */
[----:B------:R-:W2:Y:S04]  /*0770*/  LDG.E R13, desc[UR8][R12.64+0xea600] ;  /* 0x0ea600080c0d7981 */ /* 0x000ea8000c1e1900 */
[----:B--2---:R0:W5:Y:S02]  /*0780*/  ATOMG.E.ADD.F32.FTZ.RN.STRONG.SYS PT, RZ, desc[UR8][R16.64], R13 ;  /* 0x8000000d10ff79a3 */ /* 0x004164000c1f5308 */
.L_x_147:
[----:B------:R-:W-:Y:S05]  /*0790*/  BSYNC.RECONVERGENT B2 ;  /* 0x0000000000027941 */ /* 0x000fea0003800200 */
.L_x_145:
[----:B------:R-:W-:Y:S01]  /*07a0*/  ISETP.NE.AND P0, PT, R8, 0x1, PT ;  /* 0x000000010800780c */ /* 0x000fe20003f05270 */
[----:B------:R-:W-:Y:S06]  /*07b0*/  MEMBAR.SC.GPU ;  /* 0x0000000000007992 */ /* 0x000fec0000002000 */
[----:B------:R-:W-:-:S00]  /*07c0*/  ERRBAR ;  /* 0x00000000000079ab */ /* 0x000fc00000000000 */
[----:B------:R-:W-:Y:S06]  /*07d0*/  CGAERRBAR ;  /* 0x00000000000075ab */ /* 0x000fec0000000000 */
[----:B------:R-:W-:Y:S01]  /*07e0*/  CCTL.IVALL ;  /* 0x00000000ff00798f */ /* 0x000fe20002000000 */
[----:B------:R-:W-:Y:S01]  /*07f0*/  IMAD.MOV.U32 R11, RZ, RZ, R9 ;  /* 0x000000ffff0b7224 */ /* 0x000fe200078e0009 */
[----:B------:R-:W-:Y:S06]  /*0800*/  @!P0 BRA `(.L_x_138) ;  /* 0x00000000004c8947 */ /* 0x000fec0003800000 */
[----:B------:R-:W-:Y:S06]  /*0810*/  MEMBAR.SC.GPU ;  /* 0x0000000000007992 */ /* 0x000fec0000002000 */
[----:B------:R-:W-:-:S00]  /*0820*/  ERRBAR ;  /* 0x00000000000079ab */ /* 0x000fc00000000000 */
[----:B------:R-:W-:Y:S06]  /*0830*/  CGAERRBAR ;  /* 0x00000000000075ab */ /* 0x000fec0000000000 */
[----:B------:R-:W-:Y:S01]  /*0840*/  CCTL.IVALL ;  /* 0x00000000ff00798f */ /* 0x000fe20002000000 */
[----:B------:R-:W-:Y:S04]  /*0850*/  BSSY.RECONVERGENT B2, `(.L_x_148) ;  /* 0x0000009000027945 */ /* 0x000fe80003800200 */
[----:B------:R-:W-:Y:S05]  /*0860*/  @!P1 BRA `(.L_x_149) ;  /* 0x0000000000109947 */ /* 0x000fea0003800000 */
[----:B01----:R-:W-:-:S06]  /*0870*/  IMAD.WIDE.U32 R12, R9, 0x4, R18 ;  /* 0x00000004090c7825 */ /* 0x003fcc00078e0012 */
[----:B------:R-:W2:Y:S04]  /*0880*/  LDG.E R13, desc[UR8][R12.64+0xea600] ;  /* 0x0ea600080c0d7981 */ /* 0x000ea8000c1e1900 */
[----:B--2---:R0:W5:Y:S01]  /*0890*/  ATOMG.E.ADD.F32.FTZ.RN.STRONG.SYS PT, RZ, desc[UR8][R16.64+0x4], R13 ;  /* 0x8000040d10ff79a3 */ /* 0x004162000c1f5308 */
[----:B------:R-:W-:Y:S05]  /*08a0*/  BRA `(.L_x_150) ;  /* 0x00000000000c7947 */ /* 0x000fea0003800000 */
.L_x_149:
[----:B01----:R-:W-:-:S06]  /*08b0*/  IMAD.WIDE.U32 R12, R9, 0x4, R20 ;  /* 0x00000004090c7825 */ /* 0x003fcc00078e0014 */
[----:B------:R-:W2:Y:S04]  /*08c0*/  LDG.E R13, desc[UR8][R12.64+0xea600] ;  /* 0x0ea600080c0d7981 */ /* 0x000ea8000c1e1900 */
[----:B--2---:R1:W5:Y:S02]  /*08d0*/  ATOMG.E.ADD.F32.FTZ.RN.STRONG.SYS PT, RZ, desc[UR8][R16.64], R13 ;  /* 0x8000000d10ff79a3 */ /* 0x004364000c1f5308 */
.L_x_150:
[----:B------:R-:W-:Y:S05]  /*08e0*/  BSYNC.RECONVERGENT B2 ;  /* 0x0000000000027941 */ /* 0x000fea0003800200 */
.L_x_148:
[----:B------:R-:W-:Y:S01]  /*08f0*/  IMAD.IADD R11, R0, 0x1, R9 ;  /* 0x00000001000b7824 */ /* 0x000fe200078e0209 */
[----:B------:R-:W-:Y:S06]  /*0900*/  MEMBAR.SC.GPU ;  /* 0x0000000000007992 */ /* 0x000fec0000002000 */
[----:B------:R-:W-:-:S00]  /*0910*/  ERRBAR ;  /* 0x00000000000079ab */ /* 0x000fc00000000000 */
[----:B------:R-:W-:Y:S06]  /*0920*/  CGAERRBAR ;  /* 0x00000000000075ab */ /* 0x000fec0000000000 */
[----:B------:R-:W-:Y:S01]  /*0930*/  CCTL.IVALL ;  /* 0x00000000ff00798f */ /* 0x000fe20002000000 */
.L_x_138:
[----:B------:R-:W-:Y:S05]  /*0940*/  BSYNC.RECONVERGENT B1 ;  /* 0x0000000000017941 */ /* 0x000fea0003800200 */
.L_x_137:
[----:B------:R-:W-:-:S13]  /*0950*/  ISETP.GE.U32.AND P0, PT, R2, 0x3, PT ;  /* 0x000000030200780c */ /* 0x000fda0003f06070 */
[----:B------:R-:W-:Y:S05]  /*0960*/  @!P0 BRA `(.L_x_136) ;  /* 0x0000000400c88947 */ /* 0x000fea0003800000 */
[----:B------:R-:W3:Y:S01]  /*0970*/  LDC.64 R22, c[0x0][0x380] ;  /* 0x0000e000ff167b82 */ /* 0x000ee20000000a00 */
[C---:B012---:R-:W-:Y:S01]  /*0980*/  LEA R13, R0.reuse, R11, 0x1 ;  /* 0x0000000b000d7211 */ /* 0x047fe200078e08ff */
[C-C-:B------:R-:W-:Y:S02]  /*0990*/  IMAD R15, R0.reuse, 0x3, R11.reuse ;  /* 0x00000003000f7824 */ /* 0x140fe400078e020b */
[----:B------:R-:W-:Y:S02]  /*09a0*/  IMAD.IADD R27, R0, 0x1, R11 ;  /* 0x00000001001b7824 */ /* 0x000fe400078e020b */
[----:B---3--:R-:W-:-:S03]  /*09b0*/  IMAD.WIDE.U32 R22, R11, 0x4, R22 ;  /* 0x000000040b167825 */ /* 0x008fc600078e0016 */
[----:B------:R-:W-:-:S05]  /*09c0*/  IADD3 R22, P0, PT, R22, 0xea600, RZ ;  /* 0x000ea60016167810 */ /* 0x000fca0007f1e0ff */
[----:B------:R-:W-:-:S08]  /*09d0*/  IMAD.X R23, RZ, RZ, R23, P0 ;  /* 0x000000ffff177224 */ /* 0x000fd000000e0617 */
.L_x_166:
[----:B------:R-:W-:Y:S01]  /*09e0*/  LOP3.LUT P0, RZ, R11, R4, RZ, 0xfc, !PT ;  /* 0x000000040bff7212 */ /* 0x000fe2000780fcff */
[----:B------:R-:W-:Y:S05]  /*09f0*/  YIELD ;  /* 0x0000000000007946 */ /* 0x000fea0003800000 */
[----:B------:R-:W-:-:S07]  /*0a00*/  ISETP.GT.AND P1, PT, R4, 0x95, PT ;  /* 0x000000950400780c */ /* 0x000fce0003f24270 */
[----:B0-----:R0:W-:Y:S04]  /*0a10*/  @!P0 STG.E desc[UR8][R16.64], RZ ;  /* 0x000000ff10008986 */ /* 0x0011e8000c101908 */
[----:B------:R0:W-:Y:S01]  /*0a20*/  @!P0 STG.E desc[UR8][R16.64+0x4], RZ ;  /* 0x000004ff10008986 */ /* 0x0001e2000c101908 */
[----:B------:R-:W-:Y:S06]  /*0a30*/  MEMBAR.SC.GPU ;  /* 0x0000000000007992 */ /* 0x000fec0000002000 */
[----:B------:R-:W-:-:S00]  /*0a40*/  ERRBAR ;  /* 0x00000000000079ab */ /* 0x000fc00000000000 */
[----:B------:R-:W-:Y:S06]  /*0a50*/  CGAERRBAR ;  /* 0x00000000000075ab */ /* 0x000fec0000000000 */
[----:B------:R-:W-:Y:S01]  /*0a60*/  CCTL.IVALL ;  /* 0x00000000ff00798f */ /* 0x000fe20002000000 */
[----:B------:R-:W-:Y:S04]  /*0a70*/  BSSY.RECONVERGENT B1, `(.L_x_151) ;  /* 0x0000009000017945 */ /* 0x000fe80003800200 */
[----:B01----:R-:W-:Y:S05]  /*0a80*/  @P1 BRA `(.L_x_152) ;  /* 0x0000000000101947 */ /* 0x003fea0003800000 */
[----:B------:R-:W-:-:S06]  /*0a90*/  IMAD.WIDE R24, R4, 0x640, R22 ;  /* 0x0000064004187825 */ /* 0x000fcc00078e0216 */
[----:B------:R-:W2:Y:S04]  /*0aa0*/  LDG.E R25, desc[UR8][R24.64] ;  /* 0x0000000818197981 */ /* 0x000ea8000c1e1900 */
[----:B--2---:R0:W5:Y:S01]  /*0ab0*/  ATOMG.E.ADD.F32.FTZ.RN.STRONG.SYS PT, RZ, desc[UR8][R16.64], R25 ;  /* 0x8000001910ff79a3 */ /* 0x004162000c1f5308 */
[----:B------:R-:W-:Y:S05]  /*0ac0*/  BRA `(.L_x_153) ;  /* 0x00000000000c7947 */ /* 0x000fea0003800000 */
.L_x_152:
[----:B------:R-:W-:-:S06]  /*0ad0*/  IMAD.WIDE.U32 R24, R4, 0x640, R22 ;  /* 0x0000064004187825 */ /* 0x000fcc00078e0016 */
[----:B------:R-:W2:Y:S04]  /*0ae0*/  LDG.E R25, desc[UR8][R24.64] ;  /* 0x0000000818197981 */ /* 0x000ea8000c1e1900 */
[----:B--2---:R1:W5:Y:S02]  /*0af0*/  ATOMG.E.ADD.F32.FTZ.RN.STRONG.SYS PT, RZ, desc[UR8][R16.64+0x4], R25 ;  /* 0x8000041910ff79a3 */ /* 0x004364000c1f5308 */
.L_x_153:
[----:B------:R-:W-:Y:S05]  /*0b00*/  BSYNC.RECONVERGENT B1 ;  /* 0x0000000000017941 */ /* 0x000fea0003800200 */
.L_x_151:
        /* <DEDUP_REMOVED lines=22> */
.L_x_156:
[----:B------:R-:W0:Y:S02]  /*0c70*/  LDC.64 R24, c[0x0][0x380] ;  /* 0x0000e000ff187b82 */ /* 0x000e240000000a00 */
[----:B0-----:R2:W-:Y:S02]  /*0c80*/  STG.E desc[UR8][R24.64+0x160580], R31 ;  /* 0x1605801f18007986 */ /* 0x0015e4000c101908 */
.L_x_155:
[----:B------:R-:W-:Y:S05]  /*0c90*/  BSYNC.RECONVERGENT B1 ;  /* 0x0000000000017941 */ /* 0x000fea0003800200 */
.L_x_154:
        /* <DEDUP_REMOVED lines=11> */
.L_x_158:
[----:B012---:R-:W-:-:S06]  /*0d50*/  IMAD.WIDE.U32 R24, R27, 0x4, R20 ;  /* 0x000000041b187825 */ /* 0x007fcc00078e0014 */
[----:B------:R-:W2:Y:S04]  /*0d60*/  LDG.E R25, desc[UR8][R24.64+0xea600] ;  /* 0x0ea6000818197981 */ /* 0x000ea8000c1e1900 */
[----:B--2---:R0:W5:Y:S02]  /*0d70*/  ATOMG.E.ADD.F32.FTZ.RN.STRONG.SYS PT, RZ, desc[UR8][R16.64], R25 ;  /* 0x8000001910ff79a3 */ /* 0x004164000c1f5308 */
.L_x_159:
[----:B------:R-:W-:Y:S05]  /*0d80*/  BSYNC.RECONVERGENT B1 ;  /* 0x0000000000017941 */ /* 0x000fea0003800200 */
.L_x_157:
[----:B------:R-:W-:Y:S06]  /*0d90*/  MEMBAR.SC.GPU ;  /* 0x0000000000007992 */ /* 0x000fec0000002000 */
[----:B------:R-:W-:-:S00]  /*0da0*/  ERRBAR ;  /* 0x00000000000079ab */ /* 0x000fc00000000000 */
[----:B------:R-:W-:Y:S06]  /*0db0*/  CGAERRBAR ;  /* 0x00000000000075ab */ /* 0x000fec0000000000 */
[----:B------:R-:W-:Y:S01]  /*0dc0*/  CCTL.IVALL ;  /* 0x00000000ff00798f */ /* 0x000fe20002000000 */
        /* <DEDUP_REMOVED lines=10> */
.L_x_161:
[----:B01----:R-:W-:-:S06]  /*0e70*/  IMAD.WIDE.U32 R24, R13, 0x4, R20 ;  /* 0x000000040d187825 */ /* 0x003fcc00078e0014 */
[----:B------:R-:W2:Y:S04]  /*0e80*/  LDG.E R25, desc[UR8][R24.64+0xea600] ;  /* 0x0ea6000818197981 */ /* 0x000ea8000c1e1900 */
[----:B--2---:R0:W5:Y:S02]  /*0e90*/  ATOMG.E.ADD.F32.FTZ.RN.STRONG.SYS PT, RZ, desc[UR8][R16.64], R25 ;  /* 0x8000001910ff79a3 */ /* 0x004164000c1f5308 */
.L_x_162:
[----:B------:R-:W-:Y:S05]  /*0ea0*/  BSYNC.RECONVERGENT B1 ;  /* 0x0000000000017941 */ /* 0x000fea0003800200 */
.L_x_160:
        /* <DEDUP_REMOVED lines=8> */
[----:B------:R-:W-:Y:S01]  /*0f30*/  BSSY.RECONVERGENT B1, `(.L_x_163) ;  /* 0x000000a000017945 */ /* 0x000fe20003800200 */
[----:B------:R-:W-:-:S03]  /*0f40*/  IADD3 R11, PT, PT, R0, R11, R0 ;  /* 0x0000000b000b7210 */ /* 0x000fc60007ffe000 */
[----:B------:R-:W-:Y:S05]  /*0f50*/  @!P0 BRA `(.L_x_164) ;  /* 0x0000000000108947 */ /* 0x000fea0003800000 */
[----:B01----:R-:W-:-:S06]  /*0f60*/  IMAD.WIDE.U32 R24, R15, 0x4, R18 ;  /* 0x000000040f187825 */ /* 0x003fcc00078e0012 */
[----:B------:R-:W2:Y:S04]  /*0f70*/  LDG.E R25, desc[UR8][R24.64+0xea600] ;  /* 0x0ea6000818197981 */ /* 0x000ea8000c1e1900 */
[----:B--2---:R1:W5:Y:S01]  /*0f80*/  ATOMG.E.ADD.F32.FTZ.RN.STRONG.SYS PT, RZ, desc[UR8][R16.64+0x4], R25 ;  /* 0x8000041910ff79a3 */ /* 0x004362000c1f5308 */
[----:B------:R-:W-:Y:S05]  /*0f90*/  BRA `(.L_x_165) ;  /* 0x00000000000c7947 */ /* 0x000fea0003800000 */
.L_x_164:
[----:B01----:R-:W-:-:S06]  /*0fa0*/  IMAD.WIDE.U32 R24, R15, 0x4, R20 ;  /* 0x000000040f187825 */ /* 0x003fcc00078e0014 */
[----:B------:R-:W2:Y:S04]  /*0fb0*/  LDG.E R25, desc[UR8][R24.64+0xea600] ;  /* 0x0ea6000818197981 */ /* 0x000ea8000c1e1900 */
[----:B--2---:R0:W5:Y:S02]  /*0fc0*/  ATOMG.E.ADD.F32.FTZ.RN.STRONG.SYS PT, RZ, desc[UR8][R16.64], R25 ;  /* 0x8000001910ff79a3 */ /* 0x004164000c1f5308 */
.L_x_165:
[----:B------:R-:W-:Y:S05]  /*0fd0*/  BSYNC.RECONVERGENT B1 ;  /* 0x0000000000017941 */ /* 0x000fea0003800200 */
.L_x_163:
[----:B------:R-:W-:Y:S06]  /*0fe0*/  MEMBAR.SC.GPU ;  /* 0x0000000000007992 */ /* 0x000fec0000002000 */
[----:B------:R-:W-:-:S00]  /*0ff0*/  ERRBAR ;  /* 0x00000000000079ab */ /* 0x000fc00000000000 */
[----:B------:R-:W-:Y:S06]  /*1000*/  CGAERRBAR ;  /* 0x00000000000075ab */ /* 0x000fec0000000000 */
[----:B------:R-:W-:Y:S01]  /*1010*/  CCTL.IVALL ;  /* 0x00000000ff00798f */ /* 0x000fe20002000000 */
[----:B------:R-:W-:Y:S01]  /*1020*/  IADD3 R11, PT, PT, R0, R11, R0 ;  /* 0x0000000b000b7210 */ /* 0x000fe20007ffe000 */
[C---:B------:R-:W-:Y:S01]  /*1030*/  IMAD.WIDE.U32 R22, R6.reuse, 0x4, R22 ;  /* 0x0000000406167825 */ /* 0x040fe200078e0016 */
[C---:B------:R-:W-:Y:S02]  /*1040*/  IADD3 R13, PT, PT, R6.reuse, R13, RZ ;  /* 0x0000000d060d7210 */ /* 0x040fe40007ffe0ff */
[----:B------:R-:W-:Y:S01]  /*1050*/  ISETP.GE.U32.AND P0, PT, R11, 0x190, PT ;  /* 0x000001900b00780c */ /* 0x000fe20003f06070 */
[----:B------:R-:W-:-:S02]  /*1060*/  IMAD.IADD R15, R6, 0x1, R15 ;  /* 0x00000001060f7824 */ /* 0x000fc400078e020f */
[----:B------:R-:W-:-:S10]  /*1070*/  IMAD.IADD R27, R6, 0x1, R27 ;  /* 0x00000001061b7824 */ /* 0x000fd400078e021b */
[----:B------:R-:W-:Y:S05]  /*1080*/  @!P0 BRA `(.L_x_166) ;  /* 0xfffffff800548947 */ /* 0x000fea000383ffff */
.L_x_136:
[----:B------:R-:W-:Y:S05]  /*1090*/  BSYNC B0 ;  /* 0x0000000000007941 */ /* 0x000fea0003800000 */
.L_x_135:
[----:B------:R-:W-:-:S04]  /*10a0*/  IADD3 R4, PT, PT, R7, R4, RZ ;  /* 0x0000000407047210 */ /* 0x000fc80007ffe0ff */
[----:B------:R-:W-:-:S13]  /*10b0*/  ISETP.GE.AND P0, PT, R4, 0x12c, PT ;  /* 0x0000012c0400780c */ /* 0x000fda0003f06270 */
[----:B------:R-:W-:Y:S05]  /*10c0*/  @!P0 BRA `(.L_x_167) ;  /* 0xfffffff0008c8947 */ /* 0x000fea000383ffff */
[----:B------:R-:W-:Y:S05]  /*10d0*/  EXIT ;  /* 0x000000000000794d */ /* 0x000fea0003800000 */
        .weak           $__internal_3_$__cuda_sm3x_div_rn_noftz_f32_slowpath
        .type           $__internal_3_$__cuda_sm3x_div_rn_noftz_f32_slowpath,@function
        .size           $__internal_3_$__cuda_sm3x_div_rn_noftz_f32_slowpath,(.L_x_184 - $__internal_3_$__cuda_sm3x_div_rn_noftz_f32_slowpath)
$__internal_3_$__cuda_sm3x_div_rn_noftz_f32_slowpath:
[----:B------:R-:W-:Y:S01]  /*10e0*/  SHF.R.U32.HI R14, RZ, 0x17, R10 ;  /* 0x00000017ff0e7819 */ /* 0x000fe2000001160a */
[----:B------:R-:W-:Y:S01]  /*10f0*/  BSSY.RECONVERGENT B3, `(.L_x_168) ;  /* 0x0000065000037945 */ /* 0x000fe20003800200 */
[----:B------:R-:W-:Y:S02]  /*1100*/  SHF.R.U32.HI R12, RZ, 0x17, R25 ;  /* 0x00000017ff0c7819 */ /* 0x000fe40000011619 */
[----:B------:R-:W-:Y:S02]  /*1110*/  LOP3.LUT R14, R14, 0xff, RZ, 0xc0, !PT ;  /* 0x000000ff0e0e7812 */ /* 0x000fe400078ec0ff */
[----:B------:R-:W-:Y:S02]  /*1120*/  LOP3.LUT R30, R12, 0xff, RZ, 0xc0, !PT ;  /* 0x000000ff0c1e7812 */ /* 0x000fe400078ec0ff */
[----:B------:R-:W-:Y:S01]  /*1130*/  MOV R28, 0x466a6000 ;  /* 0x466a6000001c7802 */ /* 0x000fe20000000f00 */
[----:B------:R-:W-:Y:S02]  /*1140*/  VIADD R29, R14, 0xffffffff ;  /* 0xffffffff0e1d7836 */ /* 0x000fe40000000000 */
[----:B------:R-:W-:-:S03]  /*1150*/  VIADD R12, R30, 0xffffffff ;  /* 0xffffffff1e0c7836 */ /* 0x000fc60000000000 */
[----:B------:R-:W-:-:S04]  /*1160*/  ISETP.GT.U32.AND P0, PT, R29, 0xfd, PT ;  /* 0x000000fd1d00780c */ /* 0x000fc80003f04070 */
[----:B------:R-:W-:-:S13]  /*1170*/  ISETP.GT.U32.OR P0, PT, R12, 0xfd, P0 ;  /* 0x000000fd0c00780c */ /* 0x000fda0000704470 */
[----:B------:R-:W-:Y:S01]  /*1180*/  @!P0 IMAD.MOV.U32 R26, RZ, RZ, RZ ;  /* 0x000000ffff1a8224 */ /* 0x000fe200078e00ff */
[----:B------:R-:W-:Y:S06]  /*1190*/  @!P0 BRA `(.L_x_169) ;  /* 0x0000000000648947 */ /* 0x000fec0003800000 */
[----:B------:R-:W-:Y:S01]  /*11a0*/  IMAD.MOV.U32 R12, RZ, RZ, 0x466a6000 ;  /* 0x466a6000ff0c7424 */ /* 0x000fe200078e00ff */
[----:B------:R-:W-:-:S04]  /*11b0*/  FSETP.GTU.FTZ.AND P0, PT, |R25|, +INF , PT ;  /* 0x7f8000001900780b */ /* 0x000fc80003f1c200 */
        /* <DEDUP_REMOVED lines=15> */
[----:B------:R-:W-:Y:S02]  /*12b0*/  IADD3 R26, PT, PT, R30, -0x1, RZ ;  /* 0xffffffff1e1a7810 */ /* 0x000fe40007ffe0ff */
[----:B------:R-:W-:Y:S02]  /*12c0*/  ISETP.GE.AND P1, PT, R29, RZ, PT ;  /* 0x000000ff1d00720c */ /* 0x000fe40003f26270 */
[----:B------:R-:W-:-:S11]  /*12d0*/  ISETP.GE.AND P0, PT, R26, RZ, PT ;  /* 0x000000ff1a00720c */ /* 0x000fd60003f06270 */
[----:B------:R-:W-:Y:S02]  /*12e0*/  @!P1 FFMA R28, R12, 1.84467440737095516160e+19, RZ ;  /* 0x5f8000000c1c9823 */ /* 0x000fe400000000ff */
[----:B------:R-:W-:Y:S02]  /*12f0*/  @P0 IMAD.MOV.U32 R26, RZ, RZ, RZ ;  /* 0x000000ffff1a0224 */ /* 0x000fe400078e00ff */
[----:B------:R-:W-:Y:S01]  /*1300*/  @!P0 FFMA R25, R25, 1.84467440737095516160e+19, RZ ;  /* 0x5f80000019198823 */ /* 0x000fe200000000ff */
[----:B------:R-:W-:-:S05]  /*1310*/  @!P0 IMAD.MOV.U32 R26, RZ, RZ, -0x40 ;  /* 0xffffffc0ff1a8424 */ /* 0x000fca00078e00ff */
[----:B------:R-:W-:-:S07]  /*1320*/  @!P1 IADD3 R26, PT, PT, R26, 0x40, RZ ;  /* 0x000000401a1a9810 */ /* 0x000fce0007ffe0ff */
.L_x_169:
[----:B------:R-:W-:Y:S01]  /*1330*/  LEA R29, R14, 0xc0800000, 0x17 ;  /* 0xc08000000e1d7811 */ /* 0x000fe200078eb8ff */
[----:B------:R-:W-:Y:S01]  /*1340*/  VIADD R30, R30, 0xffffff81 ;  /* 0xffffff811e1e7836 */ /* 0x000fe20000000000 */
[----:B------:R-:W-:Y:S03]  /*1350*/  BSSY.RECONVERGENT B4, `(.L_x_174) ;  /* 0x0000035000047945 */ /* 0x000fe60003800200 */
[----:B------:R-:W-:Y:S02]  /*1360*/  IMAD.IADD R31, R28, 0x1, -R29 ;  /* 0x000000011c1f7824 */ /* 0x000fe400078e0a1d */
[C---:B------:R-:W-:Y:S02]  /*1370*/  IMAD R12, R30.reuse, -0x800000, R25 ;  /* 0xff8000001e0c7824 */ /* 0x040fe400078e0219 */
[----:B------:R0:W1:Y:S01]  /*1380*/  MUFU.RCP R28, R31 ;  /* 0x0000001f001c7308 */ /* 0x0000620000001000 */
[----:B------:R-:W-:Y:S01]  /*1390*/  FADD.FTZ R29, -R31, -RZ ;  /* 0x800000ff1f1d7221 */ /* 0x000fe20000010100 */
[----:B0-----:R-:W-:-:S04]  /*13a0*/  IADD3 R31, PT, PT, R30, 0x7f, -R14 ;  /* 0x0000007f1e1f7810 */ /* 0x001fc80007ffe80e */
[----:B------:R-:W-:Y:S01]  /*13b0*/  IADD3 R31, PT, PT, R31, R26, RZ ;  /* 0x0000001a1f1f7210 */ /* 0x000fe20007ffe0ff */
[----:B-1----:R-:W-:-:S04]  /*13c0*/  FFMA R33, R28, R29, 1 ;  /* 0x3f8000001c217423 */ /* 0x002fc8000000001d */
[----:B------:R-:W-:-:S04]  /*13d0*/  FFMA R25, R28, R33, R28 ;  /* 0x000000211c197223 */ /* 0x000fc8000000001c */
[----:B------:R-:W-:-:S04]  /*13e0*/  FFMA R28, R12, R25, RZ ;  /* 0x000000190c1c7223 */ /* 0x000fc800000000ff */
[----:B------:R-:W-:-:S04]  /*13f0*/  FFMA R32, R29, R28, R12 ;  /* 0x0000001c1d207223 */ /* 0x000fc8000000000c */
[----:B------:R-:W-:-:S04]  /*1400*/  FFMA R28, R25, R32, R28 ;  /* 0x00000020191c7223 */ /* 0x000fc8000000001c */
[----:B------:R-:W-:-:S04]  /*1410*/  FFMA R29, R29, R28, R12 ;  /* 0x0000001c1d1d7223 */ /* 0x000fc8000000000c */
[----:B------:R-:W-:-:S05]  /*1420*/  FFMA R12, R25, R29, R28 ;  /* 0x0000001d190c7223 */ /* 0x000fca000000001c */
[----:B------:R-:W-:-:S04]  /*1430*/  SHF.R.U32.HI R14, RZ, 0x17, R12 ;  /* 0x00000017ff0e7819 */ /* 0x000fc8000001160c */
[----:B------:R-:W-:-:S05]  /*1440*/  LOP3.LUT R14, R14, 0xff, RZ, 0xc0, !PT ;  /* 0x000000ff0e0e7812 */ /* 0x000fca00078ec0ff */
[----:B------:R-:W-:-:S04]  /*1450*/  IMAD.IADD R30, R14, 0x1, R31 ;  /* 0x000000010e1e7824 */ /* 0x000fc800078e021f */
[----:B------:R-:W-:-:S05]  /*1460*/  VIADD R14, R30, 0xffffffff ;  /* 0xffffffff1e0e7836 */ /* 0x000fca0000000000 */
        /* <DEDUP_REMOVED lines=10> */
[C---:B------:R-:W-:Y:S02]  /*1510*/  ISETP.NE.AND P2, PT, R30.reuse, RZ, PT ;  /* 0x000000ff1e00720c */ /* 0x040fe40003f45270 */
[----:B------:R-:W-:Y:S02]  /*1520*/  ISETP.NE.AND P1, PT, R30, RZ, PT ;  /* 0x000000ff1e00720c */ /* 0x000fe40003f25270 */
[----:B------:R-:W-:Y:S01]  /*1530*/  LOP3.LUT R26, R14, 0x7fffff, RZ, 0xc0, !PT ;  /* 0x007fffff0e1a7812 */ /* 0x000fe200078ec0ff */
[CCC-:B------:R-:W-:Y:S01]  /*1540*/  FFMA.RP R14, R25.reuse, R29.reuse, R28.reuse ;  /* 0x0000001d190e7223 */ /* 0x1c0fe2000000801c */
[----:B------:R-:W-:Y:S01]  /*1550*/  FFMA.RM R25, R25, R29, R28 ;  /* 0x0000001d19197223 */ /* 0x000fe2000000401c */
[----:B------:R-:W-:Y:S01]  /*1560*/  IADD3 R29, PT, PT, R30, 0x20, RZ ;  /* 0x000000201e1d7810 */ /* 0x000fe20007ffe0ff */
[----:B------:R-:W-:Y:S01]  /*1570*/  IMAD.MOV R28, RZ, RZ, -R30 ;  /* 0x000000ffff1c7224 */ /* 0x000fe200078e0a1e */
[----:B------:R-:W-:-:S02]  /*1580*/  LOP3.LUT R26, R26, 0x800000, RZ, 0xfc, !PT ;  /* 0x008000001a1a7812 */ /* 0x000fc400078efcff */
[----:B------:R-:W-:Y:S02]  /*1590*/  FSETP.NEU.FTZ.AND P0, PT, R14, R25, PT ;  /* 0x000000190e00720b */ /* 0x000fe40003f1d000 */
[----:B------:R-:W-:Y:S02]  /*15a0*/  SHF.L.U32 R29, R26, R29, RZ ;  /* 0x0000001d1a1d7219 */ /* 0x000fe400000006ff */
[----:B------:R-:W-:Y:S02]  /*15b0*/  SEL R25, R28, RZ, P2 ;  /* 0x000000ff1c197207 */ /* 0x000fe40001000000 */
[----:B------:R-:W-:Y:S02]  /*15c0*/  ISETP.NE.AND P1, PT, R29, RZ, P1 ;  /* 0x000000ff1d00720c */ /* 0x000fe40000f25270 */
[----:B------:R-:W-:Y:S02]  /*15d0*/  SHF.R.U32.HI R25, RZ, R25, R26 ;  /* 0x00000019ff197219 */ /* 0x000fe4000001161a */
[----:B------:R-:W-:-:S02]  /*15e0*/  PLOP3.LUT P0, PT, P0, P1, PT, 0xf8, 0x8f ;  /* 0x00000000008f781c */ /* 0x000fc40000703f70 */
[----:B------:R-:W-:Y:S02]  /*15f0*/  SHF.R.U32.HI R29, RZ, 0x1, R25 ;  /* 0x00000001ff1d7819 */ /* 0x000fe40000011619 */
[----:B------:R-:W-:-:S04]  /*1600*/  SEL R14, RZ, 0x1, !P0 ;  /* 0x00000001ff0e7807 */ /* 0x000fc80004000000 */
[----:B------:R-:W-:-:S04]  /*1610*/  LOP3.LUT R14, R14, 0x1, R29, 0xf8, !PT ;  /* 0x000000010e0e7812 */ /* 0x000fc800078ef81d */
[----:B------:R-:W-:-:S05]  /*1620*/  LOP3.LUT R14, R14, R25, RZ, 0xc0, !PT ;  /* 0x000000190e0e7212 */ /* 0x000fca00078ec0ff */
[----:B------:R-:W-:-:S05]  /*1630*/  IMAD.IADD R29, R29, 0x1, R14 ;  /* 0x000000011d1d7824 */ /* 0x000fca00078e020e */
[----:B------:R-:W-:Y:S01]  /*1640*/  LOP3.LUT R12, R29, R12, RZ, 0xfc, !PT ;  /* 0x0000000c1d0c7212 */ /* 0x000fe200078efcff */
[----:B------:R-:W-:Y:S06]  /*1650*/  BRA `(.L_x_177) ;  /* 0x0000000000107947 */ /* 0x000fec0003800000 */
.L_x_176:
[----:B------:R-:W-:-:S04]  /*1660*/  LOP3.LUT R12, R12, 0x80000000, RZ, 0xc0, !PT ;  /* 0x800000000c0c7812 */ /* 0x000fc800078ec0ff */
[----:B------:R-:W-:Y:S01]  /*1670*/  LOP3.LUT R12, R12, 0x7f800000, RZ, 0xfc, !PT ;  /* 0x7f8000000c0c7812 */ /* 0x000fe200078efcff */
[----:B------:R-:W-:Y:S06]  /*1680*/  BRA `(.L_x_177) ;  /* 0x0000000000047947 */ /* 0x000fec0003800000 */
.L_x_175:
[----:B------:R-:W-:-:S07]  /*1690*/  LEA R12, R31, R12, 0x17 ;  /* 0x0000000c1f0c7211 */ /* 0x000fce00078eb8ff */
.L_x_177:
[----:B------:R-:W-:Y:S05]  /*16a0*/  BSYNC.RECONVERGENT B4 ;  /* 0x0000000000047941 */ /* 0x000fea0003800200 */
.L_x_174:
[----:B------:R-:W-:Y:S05]  /*16b0*/  BRA `(.L_x_178) ;  /* 0x0000000000207947 */ /* 0x000fea0003800000 */
.L_x_173:
[----:B------:R-:W-:-:S04]  /*16c0*/  LOP3.LUT R12, R28, 0x80000000, R25, 0x48, !PT ;  /* 0x800000001c0c7812 */ /* 0x000fc800078e4819 */
[----:B------:R-:W-:Y:S01]  /*16d0*/  LOP3.LUT R12, R12, 0x7f800000, RZ, 0xfc, !PT ;  /* 0x7f8000000c0c7812 */ /* 0x000fe200078efcff */
[----:B------:R-:W-:Y:S06]  /*16e0*/  BRA `(.L_x_178) ;  /* 0x0000000000147947 */ /* 0x000fec0003800000 */
.L_x_172:
[----:B------:R-:W-:Y:S01]  /*16f0*/  LOP3.LUT R12, R28, 0x80000000, R25, 0x48, !PT ;  /* 0x800000001c0c7812 */ /* 0x000fe200078e4819 */
[----:B------:R-:W-:Y:S06]  /*1700*/  BRA `(.L_x_178) ;  /* 0x00000000000c7947 */ /* 0x000fec0003800000 */
.L_x_171:
[----:B------:R-:W0:Y:S01]  /*1710*/  MUFU.RSQ R12, -QNAN ;  /* 0xffc00000000c7908 */ /* 0x000e220000001400 */
[----:B------:R-:W-:Y:S05]  /*1720*/  BRA `(.L_x_178) ;  /* 0x0000000000047947 */ /* 0x000fea0003800000 */
.L_x_170:
[----:B------:R-:W-:-:S07]  /*1730*/  FADD.FTZ R12, R25, R12 ;  /* 0x0000000c190c7221 */ /* 0x000fce0000010000 */
.L_x_178:
[----:B------:R-:W-:Y:S05]  /*1740*/  BSYNC.RECONVERGENT B3 ;  /* 0x0000000000037941 */ /* 0x000fea0003800200 */
.L_x_168:
[----:B------:R-:W-:-:S04]  /*1750*/  IMAD.MOV.U32 R25, RZ, RZ, 0x0 ;  /* 0x00000000ff197424 */ /* 0x000fc800078e00ff */
[----:B0-----:R-:W-:Y:S05]  /*1760*/  RET.REL.NODEC R24 `(_Z21update_elevation_meanR5water) ;  /* 0xffffffe818247950 */ /* 0x001fea0003c3ffff */
.L_x_179:
        /* <DEDUP_REMOVED lines=9> */
.L_x_184:


//--------------------- .nv.shared.reserved.0     --------------------------
	.section	.nv.shared.reserved.0,"aw",@nobits
	.weak		__nv_reservedSMEM_offset_0_alias
	.size		__nv_reservedSMEM_offset_0_alias, 0, 64
	.other		__nv_reservedSMEM_offset_0_alias,@"STO_CUDA_RESERVED_SHARED STV_DEFAULT"
__nv_reservedSMEM_offset_0_alias:
	.zero		0
	.zero		64


//--------------------- .nv.global                --------------------------
	.section	.nv.global,"aw",@nobits
.nv.global:
	.type		_ZN28_INTERNAL_d140d33e_4_k_cu_dx4cuda3std3__45__cpo6cbeginE,@object
	.size		_ZN28_INTERNAL_d140d33e_4_k_cu_dx4cuda3std3__45__cpo6cbeginE,(_ZN28_INTERNAL_d140d33e_4_k_cu_dx4cuda3std6ranges3__45__cpo4prevE - _ZN28_INTERNAL_d140d33e_4_k_cu_dx4cuda3std3__45__cpo6cbeginE)
_ZN28_INTERNAL_d140d33e_4_k_cu_dx4cuda3std3__45__cpo6cbeginE:
	.zero		1
	.type		_ZN28_INTERNAL_d140d33e_4_k_cu_dx4cuda3std6ranges3__45__cpo4prevE,@object
	.size		_ZN28_INTERNAL_d140d33e_4_k_cu_dx4cuda3std6ranges3__45__cpo4prevE,(_ZN28_INTERNAL_d140d33e_4_k_cu_dx4cuda3std6ranges3__45__cpo9iter_moveE - _ZN28_INTERNAL_d140d33e_4_k_cu_dx4cuda3std6ranges3__45__cpo4prevE)
_ZN28_INTERNAL_d140d33e_4_k_cu_dx4cuda3std6ranges3__45__cpo4prevE:
	.zero		1
	.type		_ZN28_INTERNAL_d140d33e_4_k_cu_dx4cuda3std6ranges3__45__cpo9iter_moveE,@object
	.size		_ZN28_INTERNAL_d140d33e_4_k_cu_dx4cuda3std6ranges3__45__cpo9iter_moveE,(_ZN28_INTERNAL_d140d33e_4_k_cu_dx4cuda3std3__45__cpo7crbeginE - _ZN28_INTERNAL_d140d33e_4_k_cu_dx4cuda3std6ranges3__45__cpo9iter_moveE)
_ZN28_INTERNAL_d140d33e_4_k_cu_dx4cuda3std6ranges3__45__cpo9iter_moveE:
	.zero		1
	.type		_ZN28_INTERNAL_d140d33e_4_k_cu_dx4cuda3std3__45__cpo7crbeginE,@object
	.size		_ZN28_INTERNAL_d140d33e_4_k_cu_dx4cuda3std3__45__cpo7crbeginE,(_ZN28_INTERNAL_d140d33e_4_k_cu_dx4cuda3std6ranges3__45__cpo5ssizeE - _ZN28_INTERNAL_d140d33e_4_k_cu_dx4cuda3std3__45__cpo7crbeginE)
_ZN28_INTERNAL_d140d33e_4_k_cu_dx4cuda3std3__45__cpo7crbeginE:
	.zero		1
	.type		_ZN28_INTERNAL_d140d33e_4_k_cu_dx4cuda3std6ranges3__45__cpo5ssizeE,@object
	.size		_ZN28_INTERNAL_d140d33e_4_k_cu_dx4cuda3std6ranges3__45__cpo5ssizeE,(_ZN28_INTERNAL_d140d33e_4_k_cu_dx4cuda3std6ranges3__45__cpo4cendE - _ZN28_INTERNAL_d140d33e_4_k_cu_dx4cuda3std6ranges3__45__cpo5ssizeE)
_ZN28_INTERNAL_d140d33e_4_k_cu_dx4cuda3std6ranges3__45__cpo5ssizeE:
	.zero		1
	.type		_ZN28_INTERNAL_d140d33e_4_k_cu_dx4cuda3std6ranges3__45__cpo4cendE,@object
	.size		_ZN28_INTERNAL_d140d33e_4_k_cu_dx4cuda3std6ranges3__45__cpo4cendE,(_ZN28_INTERNAL_d140d33e_4_k_cu_dx4cuda3std3__45__cpo5beginE - _ZN28_INTERNAL_d140d33e_4_k_cu_dx4cuda3std6ranges3__45__cpo4cendE)
_ZN28_INTERNAL_d140d33e_4_k_cu_dx4cuda3std6ranges3__45__cpo4cendE:
	.zero		1
	.type		_ZN28_INTERNAL_d140d33e_4_k_cu_dx4cuda3std3__45__cpo5beginE,@object
	.size		_ZN28_INTERNAL_d140d33e_4_k_cu_dx4cuda3std3__45__cpo5beginE,(_ZN28_INTERNAL_d140d33e_4_k_cu_dx4cuda3std6ranges3__45__cpo9iter_swapE - _ZN28_INTERNAL_d140d33e_4_k_cu_dx4cuda3std3__45__cpo5beginE)
_ZN28_INTERNAL_d140d33e_4_k_cu_dx4cuda3std3__45__cpo5beginE:
	.zero		1
	.type		_ZN28_INTERNAL_d140d33e_4_k_cu_dx4cuda3std6ranges3__45__cpo9iter_swapE,@object
	.size		_ZN28_INTERNAL_d140d33e_4_k_cu_dx4cuda3std6ranges3__45__cpo9iter_swapE,(_ZN28_INTERNAL_d140d33e_4_k_cu_dx4cuda3std3__419piecewise_constructE - _ZN28_INTERNAL_d140d33e_4_k_cu_dx4cuda3std6ranges3__45__cpo9iter_swapE)
_ZN28_INTERNAL_d140d33e_4_k_cu_dx4cuda3std6ranges3__45__cpo9iter_swapE:
	.zero		1
	.type		_ZN28_INTERNAL_d140d33e_4_k_cu_dx4cuda3std3__419piecewise_constructE,@object
	.size		_ZN28_INTERNAL_d140d33e_4_k_cu_dx4cuda3std3__419piecewise_constructE,(_ZN28_INTERNAL_d140d33e_4_k_cu_dx4cuda3std3__45__cpo6rbeginE - _ZN28_INTERNAL_d140d33e_4_k_cu_dx4cuda3std3__419piecewise_constructE)
_ZN28_INTERNAL_d140d33e_4_k_cu_dx4cuda3std3__419piecewise_constructE:
	.zero		1
	.type		_ZN28_INTERNAL_d140d33e_4_k_cu_dx4cuda3std3__45__cpo6rbeginE,@object
	.size		_ZN28_INTERNAL_d140d33e_4_k_cu_dx4cuda3std3__45__cpo6rbeginE,(_ZN28_INTERNAL_d140d33e_4_k_cu_dx4cuda3std6ranges3__45__cpo5cdataE - _ZN28_INTERNAL_d140d33e_4_k_cu_dx4cuda3std3__45__cpo6rbeginE)
_ZN28_INTERNAL_d140d33e_4_k_cu_dx4cuda3std3__45__cpo6rbeginE:
	.zero		1
	.type		_ZN28_INTERNAL_d140d33e_4_k_cu_dx4cuda3std6ranges3__45__cpo5cdataE,@object
	.size		_ZN28_INTERNAL_d140d33e_4_k_cu_dx4cuda3std6ranges3__45__cpo5cdataE,(_ZN28_INTERNAL_d140d33e_4_k_cu_dx4cuda3std6ranges3__45__cpo3endE - _ZN28_INTERNAL_d140d33e_4_k_cu_dx4cuda3std6ranges3__45__cpo5cdataE)
_ZN28_INTERNAL_d140d33e_4_k_cu_dx4cuda3std6ranges3__45__cpo5cdataE:
	.zero		1
	.type		_ZN28_INTERNAL_d140d33e_4_k_cu_dx4cuda3std6ranges3__45__cpo3endE,@object
	.size		_ZN28_INTERNAL_d140d33e_4_k_cu_dx4cuda3std6ranges3__45__cpo3endE,(_ZN28_INTERNAL_d140d33e_4_k_cu_dx4cuda3std3__45__cpo4cendE - _ZN28_INTERNAL_d140d33e_4_k_cu_dx4cuda3std6ranges3__45__cpo3endE)
_ZN28_INTERNAL_d140d33e_4_k_cu_dx4cuda3std6ranges3__45__cpo3endE:
	.zero		1
	.type		_ZN28_INTERNAL_d140d33e_4_k_cu_dx4cuda3std3__45__cpo4cendE,@object
	.size		_ZN28_INTERNAL_d140d33e_4_k_cu_dx4cuda3std3__45__cpo4cendE,(_ZN28_INTERNAL_d140d33e_4_k_cu_dx4cuda3std6ranges3__45__cpo4dataE - _ZN28_INTERNAL_d140d33e_4_k_cu_dx4cuda3std3__45__cpo4cendE)
_ZN28_INTERNAL_d140d33e_4_k_cu_dx4cuda3std3__45__cpo4cendE:
	.zero		1
	.type		_ZN28_INTERNAL_d140d33e_4_k_cu_dx4cuda3std6ranges3__45__cpo4dataE,@object
	.size		_ZN28_INTERNAL_d140d33e_4_k_cu_dx4cuda3std6ranges3__45__cpo4dataE,(_ZN28_INTERNAL_d140d33e_4_k_cu_dx4cuda3std6ranges3__45__cpo5beginE - _ZN28_INTERNAL_d140d33e_4_k_cu_dx4cuda3std6ranges3__45__cpo4dataE)
_ZN28_INTERNAL_d140d33e_4_k_cu_dx4cuda3std6ranges3__45__cpo4dataE:
	.zero		1
	.type		_ZN28_INTERNAL_d140d33e_4_k_cu_dx4cuda3std6ranges3__45__cpo5beginE,@object
	.size		_ZN28_INTERNAL_d140d33e_4_k_cu_dx4cuda3std6ranges3__45__cpo5beginE,(_ZN28_INTERNAL_d140d33e_4_k_cu_dx4cuda3std3__45__cpo5crendE - _ZN28_INTERNAL_d140d33e_4_k_cu_dx4cuda3std6ranges3__45__cpo5beginE)
_ZN28_INTERNAL_d140d33e_4_k_cu_dx4cuda3std6ranges3__45__cpo5beginE:
	.zero		1
	.type		_ZN28_INTERNAL_d140d33e_4_k_cu_dx4cuda3std3__45__cpo5crendE,@object
	.size		_ZN28_INTERNAL_d140d33e_4_k_cu_dx4cuda3std3__45__cpo5crendE,(_ZN28_INTERNAL_d140d33e_4_k_cu_dx4cuda3std6ranges3__45__cpo8distanceE - _ZN28_INTERNAL_d140d33e_4_k_cu_dx4cuda3std3__45__cpo5crendE)
_ZN28_INTERNAL_d140d33e_4_k_cu_dx4cuda3std3__45__cpo5crendE:
	.zero		1
	.type		_ZN28_INTERNAL_d140d33e_4_k_cu_dx4cuda3std6ranges3__45__cpo8distanceE,@object
	.size		_ZN28_INTERNAL_d140d33e_4_k_cu_dx4cuda3std6ranges3__45__cpo8distanceE,(_ZN28_INTERNAL_d140d33e_4_k_cu_dx4cuda3std6ranges3__45__cpo7advanceE - _ZN28_INTERNAL_d140d33e_4_k_cu_dx4cuda3std6ranges3__45__cpo8distanceE)
_ZN28_INTERNAL_d140d33e_4_k_cu_dx4cuda3std6ranges3__45__cpo8distanceE:
	.zero		1
	.type		_ZN28_INTERNAL_d140d33e_4_k_cu_dx4cuda3std6ranges3__45__cpo7advanceE,@object
	.size		_ZN28_INTERNAL_d140d33e_4_k_cu_dx4cuda3std6ranges3__45__cpo7advanceE,(_ZN28_INTERNAL_d140d33e_4_k_cu_dx4cuda3std3__45__cpo3endE - _ZN28_INTERNAL_d140d33e_4_k_cu_dx4cuda3std6ranges3__45__cpo7advanceE)
_ZN28_INTERNAL_d140d33e_4_k_cu_dx4cuda3std6ranges3__45__cpo7advanceE:
	.zero		1
	.type		_ZN28_INTERNAL_d140d33e_4_k_cu_dx4cuda3std3__45__cpo3endE,@object
	.size		_ZN28_INTERNAL_d140d33e_4_k_cu_dx4cuda3std3__45__cpo3endE,(_ZN28_INTERNAL_d140d33e_4_k_cu_dx4cuda3std6ranges3__45__cpo4nextE - _ZN28_INTERNAL_d140d33e_4_k_cu_dx4cuda3std3__45__cpo3endE)
_ZN28_INTERNAL_d140d33e_4_k_cu_dx4cuda3std3__45__cpo3endE:
	.zero		1
	.type		_ZN28_INTERNAL_d140d33e_4_k_cu_dx4cuda3std6ranges3__45__cpo4nextE,@object
	.size		_ZN28_INTERNAL_d140d33e_4_k_cu_dx4cuda3std6ranges3__45__cpo4nextE,(_ZN28_INTERNAL_d140d33e_4_k_cu_dx4cuda3std6ranges3__45__cpo4swapE - _ZN28_INTERNAL_d140d33e_4_k_cu_dx4cuda3std6ranges3__45__cpo4nextE)
_ZN28_INTERNAL_d140d33e_4_k_cu_dx4cuda3std6ranges3__45__cpo4nextE:
	.zero		1
	.type		_ZN28_INTERNAL_d140d33e_4_k_cu_dx4cuda3std6ranges3__45__cpo4swapE,@object
	.size		_ZN28_INTERNAL_d140d33e_4_k_cu_dx4cuda3std6ranges3__45__cpo4swapE,(_ZN28_INTERNAL_d140d33e_4_k_cu_dx4cuda3std3__45__cpo4rendE - _ZN28_INTERNAL_d140d33e_4_k_cu_dx4cuda3std6ranges3__45__cpo4swapE)
_ZN28_INTERNAL_d140d33e_4_k_cu_dx4cuda3std6ranges3__45__cpo4swapE:
	.zero		1
	.type		_ZN28_INTERNAL_d140d33e_4_k_cu_dx4cuda3std3__45__cpo4rendE,@object
	.size		_ZN28_INTERNAL_d140d33e_4_k_cu_dx4cuda3std3__45__cpo4rendE,(_ZN28_INTERNAL_d140d33e_4_k_cu_dx4cuda3std6ranges3__45__cpo4sizeE - _ZN28_INTERNAL_d140d33e_4_k_cu_dx4cuda3std3__45__cpo4rendE)
_ZN28_INTERNAL_d140d33e_4_k_cu_dx4cuda3std3__45__cpo4rendE:
	.zero		1
	.type		_ZN28_INTERNAL_d140d33e_4_k_cu_dx4cuda3std6ranges3__45__cpo4sizeE,@object
	.size		_ZN28_INTERNAL_d140d33e_4_k_cu_dx4cuda3std6ranges3__45__cpo4sizeE,(_ZN28_INTERNAL_d140d33e_4_k_cu_dx4cuda3std6ranges3__45__cpo6cbeginE - _ZN28_INTERNAL_d140d33e_4_k_cu_dx4cuda3std6ranges3__45__cpo4sizeE)
_ZN28_INTERNAL_d140d33e_4_k_cu_dx4cuda3std6ranges3__45__cpo4sizeE:
	.zero		1
	.type		_ZN28_INTERNAL_d140d33e_4_k_cu_dx4cuda3std6ranges3__45__cpo6cbeginE,@object
	.size		_ZN28_INTERNAL_d140d33e_4_k_cu_dx4cuda3std6ranges3__45__cpo6cbeginE,(.L_21 - _ZN28_INTERNAL_d140d33e_4_k_cu_dx4cuda3std6ranges3__45__cpo6cbeginE)
_ZN28_INTERNAL_d140d33e_4_k_cu_dx4cuda3std6ranges3__45__cpo6cbeginE:
	.zero		1
.L_21:


//--------------------- .nv.constant0._Z14shapiro_filterR5waterRN4cuda3std3__45arrayINS4_IfLm400EEELm300EEE --------------------------
	.section	.nv.constant0._Z14shapiro_filterR5waterRN4cuda3std3__45arrayINS4_IfLm400EEELm300EEE,"a",@progbits
	.sectionflags	@""
	.align	4
.nv.constant0._Z14shapiro_filterR5waterRN4cuda3std3__45arrayINS4_IfLm400EEELm300EEE:
	.zero		912


//--------------------- .nv.constant0._Z19integrate_elevationR5water --------------------------
	.section	.nv.constant0._Z19integrate_elevationR5water,"a",@progbits
	.sectionflags	@""
	.align	4
.nv.constant0._Z19integrate_elevationR5water:
	.zero		904


//--------------------- .nv.constant0._Z18integrate_velocityR5water --------------------------
	.section	.nv.constant0._Z18integrate_velocityR5water,"a",@progbits
	.sectionflags	@""
	.align	4
.nv.constant0._Z18integrate_velocityR5water:
	.zero		904


//--------------------- .nv.constant0._Z16initialize_waterR5water --------------------------
	.section	.nv.constant0._Z16initialize_waterR5water,"a",@progbits
	.sectionflags	@""
	.align	4
.nv.constant0._Z16initialize_waterR5water:
	.zero		904


//--------------------- .nv.constant0._Z21update_elevation_meanR5water --------------------------
	.section	.nv.constant0._Z21update_elevation_meanR5water,"a",@progbits
	.sectionflags	@""
	.align	4
.nv.constant0._Z21update_elevation_meanR5water:
	.zero		904


//--------------------- SYMBOLS --------------------------

	.type		.nv.reservedSmem.offset0,@object
	.size		.nv.reservedSmem.offset0,0x4
